//
// Generated by NVIDIA NVVM Compiler
//
// Compiler Build ID: CL-36424714
// Cuda compilation tools, release 13.0, V13.0.88
// Based on NVVM 20.0.0
//

.version 9.0
.target sm_100
.address_size 64

	// .globl	_Z7softmaxPfjj

.visible .entry _Z7softmaxPfjj(
	.param .u64 .ptr .align 1 _Z7softmaxPfjj_param_0,
	.param .u32 _Z7softmaxPfjj_param_1,
	.param .u32 _Z7softmaxPfjj_param_2
)
{
	.reg .pred 	%p<58>;
	.reg .b32 	%r<97>;
	.reg .b32 	%f<366>;
	.reg .b64 	%rd<51>;

	ld.param.u64 	%rd18, [_Z7softmaxPfjj_param_0];
	ld.param.u32 	%r45, [_Z7softmaxPfjj_param_1];
	ld.param.u32 	%r44, [_Z7softmaxPfjj_param_2];
	mov.u32 	%r46, %ctaid.x;
	mov.u32 	%r47, %ntid.x;
	mov.u32 	%r48, %tid.x;
	mad.lo.s32 	%r1, %r46, %r47, %r48;
	setp.ge.u32 	%p1, %r1, %r45;
	@%p1 bra 	$L__BB0_39;
	cvta.to.global.u64 	%rd1, %rd18;
	mul.lo.s32 	%r2, %r44, %r1;
	mul.wide.u32 	%rd19, %r2, 4;
	add.s64 	%rd2, %rd1, %rd19;
	setp.eq.s32 	%p2, %r44, 0;
	mov.f32 	%f356, 0fFF800000;
	@%p2 bra 	$L__BB0_14;
	and.b32  	%r3, %r44, 15;
	setp.lt.u32 	%p3, %r44, 16;
	mov.f32 	%f356, 0fFF800000;
	mov.b32 	%r83, 0;
	@%p3 bra 	$L__BB0_5;
	and.b32  	%r83, %r44, -16;
	neg.s32 	%r87, %r83;
	add.s64 	%rd21, %rd19, %rd1;
	add.s64 	%rd47, %rd21, 32;
	mov.f32 	%f356, 0fFF800000;
$L__BB0_4:
	.pragma "nounroll";
	ld.global.f32 	%f30, [%rd47+-32];
	setp.lt.f32 	%p4, %f356, %f30;
	selp.f32 	%f31, %f30, %f356, %p4;
	ld.global.f32 	%f32, [%rd47+-28];
	setp.lt.f32 	%p5, %f31, %f32;
	selp.f32 	%f33, %f32, %f31, %p5;
	ld.global.f32 	%f34, [%rd47+-24];
	setp.lt.f32 	%p6, %f33, %f34;
	selp.f32 	%f35, %f34, %f33, %p6;
	ld.global.f32 	%f36, [%rd47+-20];
	setp.lt.f32 	%p7, %f35, %f36;
	selp.f32 	%f37, %f36, %f35, %p7;
	ld.global.f32 	%f38, [%rd47+-16];
	setp.lt.f32 	%p8, %f37, %f38;
	selp.f32 	%f39, %f38, %f37, %p8;
	ld.global.f32 	%f40, [%rd47+-12];
	setp.lt.f32 	%p9, %f39, %f40;
	selp.f32 	%f41, %f40, %f39, %p9;
	ld.global.f32 	%f42, [%rd47+-8];
	setp.lt.f32 	%p10, %f41, %f42;
	selp.f32 	%f43, %f42, %f41, %p10;
	ld.global.f32 	%f44, [%rd47+-4];
	setp.lt.f32 	%p11, %f43, %f44;
	selp.f32 	%f45, %f44, %f43, %p11;
	ld.global.f32 	%f46, [%rd47];
	setp.lt.f32 	%p12, %f45, %f46;
	selp.f32 	%f47, %f46, %f45, %p12;
	ld.global.f32 	%f48, [%rd47+4];
	setp.lt.f32 	%p13, %f47, %f48;
	selp.f32 	%f49, %f48, %f47, %p13;
	ld.global.f32 	%f50, [%rd47+8];
	setp.lt.f32 	%p14, %f49, %f50;
	selp.f32 	%f51, %f50, %f49, %p14;
	ld.global.f32 	%f52, [%rd47+12];
	setp.lt.f32 	%p15, %f51, %f52;
	selp.f32 	%f53, %f52, %f51, %p15;
	ld.global.f32 	%f54, [%rd47+16];
	setp.lt.f32 	%p16, %f53, %f54;
	selp.f32 	%f55, %f54, %f53, %p16;
	ld.global.f32 	%f56, [%rd47+20];
	setp.lt.f32 	%p17, %f55, %f56;
	selp.f32 	%f57, %f56, %f55, %p17;
	ld.global.f32 	%f58, [%rd47+24];
	setp.lt.f32 	%p18, %f57, %f58;
	selp.f32 	%f59, %f58, %f57, %p18;
	ld.global.f32 	%f60, [%rd47+28];
	setp.lt.f32 	%p19, %f59, %f60;
	selp.f32 	%f356, %f60, %f59, %p19;
	add.s32 	%r87, %r87, 16;
	add.s64 	%rd47, %rd47, 64;
	setp.eq.s32 	%p20, %r87, 0;
	@%p20 bra 	$L__BB0_5;
	bra.uni 	$L__BB0_4;
$L__BB0_5:
	setp.eq.s32 	%p21, %r3, 0;
	@%p21 bra 	$L__BB0_14;
	and.b32  	%r7, %r44, 7;
	setp.lt.u32 	%p22, %r3, 8;
	@%p22 bra 	$L__BB0_8;
	mul.wide.u32 	%rd22, %r83, 4;
	add.s64 	%rd23, %rd2, %rd22;
	ld.global.f32 	%f62, [%rd23];
	setp.lt.f32 	%p23, %f356, %f62;
	selp.f32 	%f63, %f62, %f356, %p23;
	ld.global.f32 	%f64, [%rd23+4];
	setp.lt.f32 	%p24, %f63, %f64;
	selp.f32 	%f65, %f64, %f63, %p24;
	ld.global.f32 	%f66, [%rd23+8];
	setp.lt.f32 	%p25, %f65, %f66;
	selp.f32 	%f67, %f66, %f65, %p25;
	ld.global.f32 	%f68, [%rd23+12];
	setp.lt.f32 	%p26, %f67, %f68;
	selp.f32 	%f69, %f68, %f67, %p26;
	ld.global.f32 	%f70, [%rd23+16];
	setp.lt.f32 	%p27, %f69, %f70;
	selp.f32 	%f71, %f70, %f69, %p27;
	ld.global.f32 	%f72, [%rd23+20];
	setp.lt.f32 	%p28, %f71, %f72;
	selp.f32 	%f73, %f72, %f71, %p28;
	ld.global.f32 	%f74, [%rd23+24];
	setp.lt.f32 	%p29, %f73, %f74;
	selp.f32 	%f75, %f74, %f73, %p29;
	ld.global.f32 	%f76, [%rd23+28];
	setp.lt.f32 	%p30, %f75, %f76;
	selp.f32 	%f356, %f76, %f75, %p30;
	add.s32 	%r83, %r83, 8;
$L__BB0_8:
	setp.eq.s32 	%p31, %r7, 0;
	@%p31 bra 	$L__BB0_14;
	and.b32  	%r10, %r44, 3;
	setp.lt.u32 	%p32, %r7, 4;
	@%p32 bra 	$L__BB0_11;
	mul.wide.u32 	%rd24, %r83, 4;
	add.s64 	%rd25, %rd2, %rd24;
	ld.global.f32 	%f78, [%rd25];
	setp.lt.f32 	%p33, %f356, %f78;
	selp.f32 	%f79, %f78, %f356, %p33;
	ld.global.f32 	%f80, [%rd25+4];
	setp.lt.f32 	%p34, %f79, %f80;
	selp.f32 	%f81, %f80, %f79, %p34;
	ld.global.f32 	%f82, [%rd25+8];
	setp.lt.f32 	%p35, %f81, %f82;
	selp.f32 	%f83, %f82, %f81, %p35;
	ld.global.f32 	%f84, [%rd25+12];
	setp.lt.f32 	%p36, %f83, %f84;
	selp.f32 	%f356, %f84, %f83, %p36;
	add.s32 	%r83, %r83, 4;
$L__BB0_11:
	setp.eq.s32 	%p37, %r10, 0;
	@%p37 bra 	$L__BB0_14;
	mul.wide.u32 	%rd26, %r83, 4;
	add.s64 	%rd28, %rd26, %rd19;
	add.s64 	%rd46, %rd1, %rd28;
	neg.s32 	%r86, %r10;
$L__BB0_13:
	.pragma "nounroll";
	ld.global.f32 	%f85, [%rd46];
	setp.lt.f32 	%p38, %f356, %f85;
	selp.f32 	%f356, %f85, %f356, %p38;
	add.s64 	%rd46, %rd46, 4;
	add.s32 	%r86, %r86, 1;
	setp.ne.s32 	%p39, %r86, 0;
	@%p39 bra 	$L__BB0_13;
$L__BB0_14:
	setp.eq.s32 	%p40, %r44, 0;
	mov.f32 	%f364, 0f00000000;
	@%p40 bra 	$L__BB0_26;
	and.b32  	%r16, %r44, 7;
	setp.lt.u32 	%p41, %r44, 8;
	mov.f32 	%f364, 0f00000000;
	mov.b32 	%r88, 0;
	@%p41 bra 	$L__BB0_18;
	and.b32  	%r88, %r44, -8;
	neg.s32 	%r91, %r88;
	add.s64 	%rd30, %rd19, %rd1;
	add.s64 	%rd48, %rd30, 16;
	mov.f32 	%f364, 0f00000000;
$L__BB0_17:
	.pragma "nounroll";
	ld.global.f32 	%f90, [%rd48+-16];
	sub.f32 	%f91, %f90, %f356;
	fma.rn.f32 	%f92, %f91, 0f3BBB989D, 0f3F000000;
	cvt.sat.f32.f32 	%f93, %f92;
	mov.f32 	%f94, 0f4B400001;
	mov.f32 	%f95, 0f437C0000;
	fma.rm.f32 	%f96, %f93, %f95, %f94;
	add.f32 	%f97, %f96, 0fCB40007F;
	neg.f32 	%f98, %f97;
	fma.rn.f32 	%f99, %f91, 0f3FB8AA3B, %f98;
	fma.rn.f32 	%f100, %f91, 0f32A57060, %f99;
	mov.b32 	%r51, %f96;
	shl.b32 	%r52, %r51, 23;
	mov.b32 	%f101, %r52;
	ex2.approx.ftz.f32 	%f102, %f100;
	mul.f32 	%f103, %f102, %f101;
	st.global.f32 	[%rd48+-16], %f103;
	add.f32 	%f104, %f364, %f103;
	ld.global.f32 	%f105, [%rd48+-12];
	sub.f32 	%f106, %f105, %f356;
	fma.rn.f32 	%f107, %f106, 0f3BBB989D, 0f3F000000;
	cvt.sat.f32.f32 	%f108, %f107;
	fma.rm.f32 	%f109, %f108, %f95, %f94;
	add.f32 	%f110, %f109, 0fCB40007F;
	neg.f32 	%f111, %f110;
	fma.rn.f32 	%f112, %f106, 0f3FB8AA3B, %f111;
	fma.rn.f32 	%f113, %f106, 0f32A57060, %f112;
	mov.b32 	%r53, %f109;
	shl.b32 	%r54, %r53, 23;
	mov.b32 	%f114, %r54;
	ex2.approx.ftz.f32 	%f115, %f113;
	mul.f32 	%f116, %f115, %f114;
	st.global.f32 	[%rd48+-12], %f116;
	add.f32 	%f117, %f104, %f116;
	ld.global.f32 	%f118, [%rd48+-8];
	sub.f32 	%f119, %f118, %f356;
	fma.rn.f32 	%f120, %f119, 0f3BBB989D, 0f3F000000;
	cvt.sat.f32.f32 	%f121, %f120;
	fma.rm.f32 	%f122, %f121, %f95, %f94;
	add.f32 	%f123, %f122, 0fCB40007F;
	neg.f32 	%f124, %f123;
	fma.rn.f32 	%f125, %f119, 0f3FB8AA3B, %f124;
	fma.rn.f32 	%f126, %f119, 0f32A57060, %f125;
	mov.b32 	%r55, %f122;
	shl.b32 	%r56, %r55, 23;
	mov.b32 	%f127, %r56;
	ex2.approx.ftz.f32 	%f128, %f126;
	mul.f32 	%f129, %f128, %f127;
	st.global.f32 	[%rd48+-8], %f129;
	add.f32 	%f130, %f117, %f129;
	ld.global.f32 	%f131, [%rd48+-4];
	sub.f32 	%f132, %f131, %f356;
	fma.rn.f32 	%f133, %f132, 0f3BBB989D, 0f3F000000;
	cvt.sat.f32.f32 	%f134, %f133;
	fma.rm.f32 	%f135, %f134, %f95, %f94;
	add.f32 	%f136, %f135, 0fCB40007F;
	neg.f32 	%f137, %f136;
	fma.rn.f32 	%f138, %f132, 0f3FB8AA3B, %f137;
	fma.rn.f32 	%f139, %f132, 0f32A57060, %f138;
	mov.b32 	%r57, %f135;
	shl.b32 	%r58, %r57, 23;
	mov.b32 	%f140, %r58;
	ex2.approx.ftz.f32 	%f141, %f139;
	mul.f32 	%f142, %f141, %f140;
	st.global.f32 	[%rd48+-4], %f142;
	add.f32 	%f143, %f130, %f142;
	ld.global.f32 	%f144, [%rd48];
	sub.f32 	%f145, %f144, %f356;
	fma.rn.f32 	%f146, %f145, 0f3BBB989D, 0f3F000000;
	cvt.sat.f32.f32 	%f147, %f146;
	fma.rm.f32 	%f148, %f147, %f95, %f94;
	add.f32 	%f149, %f148, 0fCB40007F;
	neg.f32 	%f150, %f149;
	fma.rn.f32 	%f151, %f145, 0f3FB8AA3B, %f150;
	fma.rn.f32 	%f152, %f145, 0f32A57060, %f151;
	mov.b32 	%r59, %f148;
	shl.b32 	%r60, %r59, 23;
	mov.b32 	%f153, %r60;
	ex2.approx.ftz.f32 	%f154, %f152;
	mul.f32 	%f155, %f154, %f153;
	st.global.f32 	[%rd48], %f155;
	add.f32 	%f156, %f143, %f155;
	ld.global.f32 	%f157, [%rd48+4];
	sub.f32 	%f158, %f157, %f356;
	fma.rn.f32 	%f159, %f158, 0f3BBB989D, 0f3F000000;
	cvt.sat.f32.f32 	%f160, %f159;
	fma.rm.f32 	%f161, %f160, %f95, %f94;
	add.f32 	%f162, %f161, 0fCB40007F;
	neg.f32 	%f163, %f162;
	fma.rn.f32 	%f164, %f158, 0f3FB8AA3B, %f163;
	fma.rn.f32 	%f165, %f158, 0f32A57060, %f164;
	mov.b32 	%r61, %f161;
	shl.b32 	%r62, %r61, 23;
	mov.b32 	%f166, %r62;
	ex2.approx.ftz.f32 	%f167, %f165;
	mul.f32 	%f168, %f167, %f166;
	st.global.f32 	[%rd48+4], %f168;
	add.f32 	%f169, %f156, %f168;
	ld.global.f32 	%f170, [%rd48+8];
	sub.f32 	%f171, %f170, %f356;
	fma.rn.f32 	%f172, %f171, 0f3BBB989D, 0f3F000000;
	cvt.sat.f32.f32 	%f173, %f172;
	fma.rm.f32 	%f174, %f173, %f95, %f94;
	add.f32 	%f175, %f174, 0fCB40007F;
	neg.f32 	%f176, %f175;
	fma.rn.f32 	%f177, %f171, 0f3FB8AA3B, %f176;
	fma.rn.f32 	%f178, %f171, 0f32A57060, %f177;
	mov.b32 	%r63, %f174;
	shl.b32 	%r64, %r63, 23;
	mov.b32 	%f179, %r64;
	ex2.approx.ftz.f32 	%f180, %f178;
	mul.f32 	%f181, %f180, %f179;
	st.global.f32 	[%rd48+8], %f181;
	add.f32 	%f182, %f169, %f181;
	ld.global.f32 	%f183, [%rd48+12];
	sub.f32 	%f184, %f183, %f356;
	fma.rn.f32 	%f185, %f184, 0f3BBB989D, 0f3F000000;
	cvt.sat.f32.f32 	%f186, %f185;
	fma.rm.f32 	%f187, %f186, %f95, %f94;
	add.f32 	%f188, %f187, 0fCB40007F;
	neg.f32 	%f189, %f188;
	fma.rn.f32 	%f190, %f184, 0f3FB8AA3B, %f189;
	fma.rn.f32 	%f191, %f184, 0f32A57060, %f190;
	mov.b32 	%r65, %f187;
	shl.b32 	%r66, %r65, 23;
	mov.b32 	%f192, %r66;
	ex2.approx.ftz.f32 	%f193, %f191;
	mul.f32 	%f194, %f193, %f192;
	st.global.f32 	[%rd48+12], %f194;
	add.f32 	%f364, %f182, %f194;
	add.s32 	%r91, %r91, 8;
	add.s64 	%rd48, %rd48, 32;
	setp.eq.s32 	%p42, %r91, 0;
	@%p42 bra 	$L__BB0_18;
	bra.uni 	$L__BB0_17;
$L__BB0_18:
	setp.eq.s32 	%p43, %r16, 0;
	@%p43 bra 	$L__BB0_26;
	and.b32  	%r22, %r44, 3;
	setp.lt.u32 	%p44, %r16, 4;
	@%p44 bra 	$L__BB0_21;
	mul.wide.u32 	%rd31, %r88, 4;
	add.s64 	%rd32, %rd2, %rd31;
	ld.global.f32 	%f196, [%rd32];
	sub.f32 	%f197, %f196, %f356;
	fma.rn.f32 	%f198, %f197, 0f3BBB989D, 0f3F000000;
	cvt.sat.f32.f32 	%f199, %f198;
	mov.f32 	%f200, 0f4B400001;
	mov.f32 	%f201, 0f437C0000;
	fma.rm.f32 	%f202, %f199, %f201, %f200;
	add.f32 	%f203, %f202, 0fCB40007F;
	neg.f32 	%f204, %f203;
	fma.rn.f32 	%f205, %f197, 0f3FB8AA3B, %f204;
	fma.rn.f32 	%f206, %f197, 0f32A57060, %f205;
	mov.b32 	%r67, %f202;
	shl.b32 	%r68, %r67, 23;
	mov.b32 	%f207, %r68;
	ex2.approx.ftz.f32 	%f208, %f206;
	mul.f32 	%f209, %f208, %f207;
	st.global.f32 	[%rd32], %f209;
	add.f32 	%f210, %f364, %f209;
	ld.global.f32 	%f211, [%rd32+4];
	sub.f32 	%f212, %f211, %f356;
	fma.rn.f32 	%f213, %f212, 0f3BBB989D, 0f3F000000;
	cvt.sat.f32.f32 	%f214, %f213;
	fma.rm.f32 	%f215, %f214, %f201, %f200;
	add.f32 	%f216, %f215, 0fCB40007F;
	neg.f32 	%f217, %f216;
	fma.rn.f32 	%f218, %f212, 0f3FB8AA3B, %f217;
	fma.rn.f32 	%f219, %f212, 0f32A57060, %f218;
	mov.b32 	%r69, %f215;
	shl.b32 	%r70, %r69, 23;
	mov.b32 	%f220, %r70;
	ex2.approx.ftz.f32 	%f221, %f219;
	mul.f32 	%f222, %f221, %f220;
	st.global.f32 	[%rd32+4], %f222;
	add.f32 	%f223, %f210, %f222;
	ld.global.f32 	%f224, [%rd32+8];
	sub.f32 	%f225, %f224, %f356;
	fma.rn.f32 	%f226, %f225, 0f3BBB989D, 0f3F000000;
	cvt.sat.f32.f32 	%f227, %f226;
	fma.rm.f32 	%f228, %f227, %f201, %f200;
	add.f32 	%f229, %f228, 0fCB40007F;
	neg.f32 	%f230, %f229;
	fma.rn.f32 	%f231, %f225, 0f3FB8AA3B, %f230;
	fma.rn.f32 	%f232, %f225, 0f32A57060, %f231;
	mov.b32 	%r71, %f228;
	shl.b32 	%r72, %r71, 23;
	mov.b32 	%f233, %r72;
	ex2.approx.ftz.f32 	%f234, %f232;
	mul.f32 	%f235, %f234, %f233;
	st.global.f32 	[%rd32+8], %f235;
	add.f32 	%f236, %f223, %f235;
	ld.global.f32 	%f237, [%rd32+12];
	sub.f32 	%f238, %f237, %f356;
	fma.rn.f32 	%f239, %f238, 0f3BBB989D, 0f3F000000;
	cvt.sat.f32.f32 	%f240, %f239;
	fma.rm.f32 	%f241, %f240, %f201, %f200;
	add.f32 	%f242, %f241, 0fCB40007F;
	neg.f32 	%f243, %f242;
	fma.rn.f32 	%f244, %f238, 0f3FB8AA3B, %f243;
	fma.rn.f32 	%f245, %f238, 0f32A57060, %f244;
	mov.b32 	%r73, %f241;
	shl.b32 	%r74, %r73, 23;
	mov.b32 	%f246, %r74;
	ex2.approx.ftz.f32 	%f247, %f245;
	mul.f32 	%f248, %f247, %f246;
	st.global.f32 	[%rd32+12], %f248;
	add.f32 	%f364, %f236, %f248;
	add.s32 	%r88, %r88, 4;
$L__BB0_21:
	setp.eq.s32 	%p45, %r22, 0;
	@%p45 bra 	$L__BB0_26;
	setp.eq.s32 	%p46, %r22, 1;
	@%p46 bra 	$L__BB0_24;
	mul.wide.u32 	%rd33, %r88, 4;
	add.s64 	%rd34, %rd2, %rd33;
	ld.global.f32 	%f250, [%rd34];
	sub.f32 	%f251, %f250, %f356;
	fma.rn.f32 	%f252, %f251, 0f3BBB989D, 0f3F000000;
	cvt.sat.f32.f32 	%f253, %f252;
	mov.f32 	%f254, 0f4B400001;
	mov.f32 	%f255, 0f437C0000;
	fma.rm.f32 	%f256, %f253, %f255, %f254;
	add.f32 	%f257, %f256, 0fCB40007F;
	neg.f32 	%f258, %f257;
	fma.rn.f32 	%f259, %f251, 0f3FB8AA3B, %f258;
	fma.rn.f32 	%f260, %f251, 0f32A57060, %f259;
	mov.b32 	%r75, %f256;
	shl.b32 	%r76, %r75, 23;
	mov.b32 	%f261, %r76;
	ex2.approx.ftz.f32 	%f262, %f260;
	mul.f32 	%f263, %f262, %f261;
	st.global.f32 	[%rd34], %f263;
	add.f32 	%f264, %f364, %f263;
	ld.global.f32 	%f265, [%rd34+4];
	sub.f32 	%f266, %f265, %f356;
	fma.rn.f32 	%f267, %f266, 0f3BBB989D, 0f3F000000;
	cvt.sat.f32.f32 	%f268, %f267;
	fma.rm.f32 	%f269, %f268, %f255, %f254;
	add.f32 	%f270, %f269, 0fCB40007F;
	neg.f32 	%f271, %f270;
	fma.rn.f32 	%f272, %f266, 0f3FB8AA3B, %f271;
	fma.rn.f32 	%f273, %f266, 0f32A57060, %f272;
	mov.b32 	%r77, %f269;
	shl.b32 	%r78, %r77, 23;
	mov.b32 	%f274, %r78;
	ex2.approx.ftz.f32 	%f275, %f273;
	mul.f32 	%f276, %f275, %f274;
	st.global.f32 	[%rd34+4], %f276;
	add.f32 	%f364, %f264, %f276;
	add.s32 	%r88, %r88, 2;
$L__BB0_24:
	and.b32  	%r79, %r44, 1;
	setp.eq.b32 	%p47, %r79, 1;
	not.pred 	%p48, %p47;
	@%p48 bra 	$L__BB0_26;
	mul.wide.u32 	%rd35, %r88, 4;
	add.s64 	%rd36, %rd2, %rd35;
	ld.global.f32 	%f277, [%rd36];
	sub.f32 	%f278, %f277, %f356;
	fma.rn.f32 	%f279, %f278, 0f3BBB989D, 0f3F000000;
	cvt.sat.f32.f32 	%f280, %f279;
	mov.f32 	%f281, 0f4B400001;
	mov.f32 	%f282, 0f437C0000;
	fma.rm.f32 	%f283, %f280, %f282, %f281;
	add.f32 	%f284, %f283, 0fCB40007F;
	neg.f32 	%f285, %f284;
	fma.rn.f32 	%f286, %f278, 0f3FB8AA3B, %f285;
	fma.rn.f32 	%f287, %f278, 0f32A57060, %f286;
	mov.b32 	%r80, %f283;
	shl.b32 	%r81, %r80, 23;
	mov.b32 	%f288, %r81;
	ex2.approx.ftz.f32 	%f289, %f287;
	mul.f32 	%f290, %f289, %f288;
	st.global.f32 	[%rd36], %f290;
	add.f32 	%f364, %f364, %f290;
$L__BB0_26:
	setp.eq.s32 	%p49, %r44, 0;
	@%p49 bra 	$L__BB0_39;
	and.b32  	%r27, %r44, 15;
	setp.lt.u32 	%p50, %r44, 16;
	mov.b32 	%r93, 0;
	@%p50 bra 	$L__BB0_30;
	and.b32  	%r93, %r44, -16;
	neg.s32 	%r92, %r93;
	add.s64 	%rd38, %rd19, %rd1;
	add.s64 	%rd49, %rd38, 32;
$L__BB0_29:
	.pragma "nounroll";
	ld.global.f32 	%f291, [%rd49+-32];
	div.rn.f32 	%f292, %f291, %f364;
	st.global.f32 	[%rd49+-32], %f292;
	ld.global.f32 	%f293, [%rd49+-28];
	div.rn.f32 	%f294, %f293, %f364;
	st.global.f32 	[%rd49+-28], %f294;
	ld.global.f32 	%f295, [%rd49+-24];
	div.rn.f32 	%f296, %f295, %f364;
	st.global.f32 	[%rd49+-24], %f296;
	ld.global.f32 	%f297, [%rd49+-20];
	div.rn.f32 	%f298, %f297, %f364;
	st.global.f32 	[%rd49+-20], %f298;
	ld.global.f32 	%f299, [%rd49+-16];
	div.rn.f32 	%f300, %f299, %f364;
	st.global.f32 	[%rd49+-16], %f300;
	ld.global.f32 	%f301, [%rd49+-12];
	div.rn.f32 	%f302, %f301, %f364;
	st.global.f32 	[%rd49+-12], %f302;
	ld.global.f32 	%f303, [%rd49+-8];
	div.rn.f32 	%f304, %f303, %f364;
	st.global.f32 	[%rd49+-8], %f304;
	ld.global.f32 	%f305, [%rd49+-4];
	div.rn.f32 	%f306, %f305, %f364;
	st.global.f32 	[%rd49+-4], %f306;
	ld.global.f32 	%f307, [%rd49];
	div.rn.f32 	%f308, %f307, %f364;
	st.global.f32 	[%rd49], %f308;
	ld.global.f32 	%f309, [%rd49+4];
	div.rn.f32 	%f310, %f309, %f364;
	st.global.f32 	[%rd49+4], %f310;
	ld.global.f32 	%f311, [%rd49+8];
	div.rn.f32 	%f312, %f311, %f364;
	st.global.f32 	[%rd49+8], %f312;
	ld.global.f32 	%f313, [%rd49+12];
	div.rn.f32 	%f314, %f313, %f364;
	st.global.f32 	[%rd49+12], %f314;
	ld.global.f32 	%f315, [%rd49+16];
	div.rn.f32 	%f316, %f315, %f364;
	st.global.f32 	[%rd49+16], %f316;
	ld.global.f32 	%f317, [%rd49+20];
	div.rn.f32 	%f318, %f317, %f364;
	st.global.f32 	[%rd49+20], %f318;
	ld.global.f32 	%f319, [%rd49+24];
	div.rn.f32 	%f320, %f319, %f364;
	st.global.f32 	[%rd49+24], %f320;
	ld.global.f32 	%f321, [%rd49+28];
	div.rn.f32 	%f322, %f321, %f364;
	st.global.f32 	[%rd49+28], %f322;
	add.s32 	%r92, %r92, 16;
	add.s64 	%rd49, %rd49, 64;
	setp.ne.s32 	%p51, %r92, 0;
	@%p51 bra 	$L__BB0_29;
$L__BB0_30:
	setp.eq.s32 	%p52, %r27, 0;
	@%p52 bra 	$L__BB0_39;
	and.b32  	%r35, %r44, 7;
	setp.lt.u32 	%p53, %r27, 8;
	@%p53 bra 	$L__BB0_33;
	mul.wide.u32 	%rd39, %r93, 4;
	add.s64 	%rd40, %rd2, %rd39;
	ld.global.f32 	%f323, [%rd40];
	div.rn.f32 	%f324, %f323, %f364;
	st.global.f32 	[%rd40], %f324;
	ld.global.f32 	%f325, [%rd40+4];
	div.rn.f32 	%f326, %f325, %f364;
	st.global.f32 	[%rd40+4], %f326;
	ld.global.f32 	%f327, [%rd40+8];
	div.rn.f32 	%f328, %f327, %f364;
	st.global.f32 	[%rd40+8], %f328;
	ld.global.f32 	%f329, [%rd40+12];
	div.rn.f32 	%f330, %f329, %f364;
	st.global.f32 	[%rd40+12], %f330;
	ld.global.f32 	%f331, [%rd40+16];
	div.rn.f32 	%f332, %f331, %f364;
	st.global.f32 	[%rd40+16], %f332;
	ld.global.f32 	%f333, [%rd40+20];
	div.rn.f32 	%f334, %f333, %f364;
	st.global.f32 	[%rd40+20], %f334;
	ld.global.f32 	%f335, [%rd40+24];
	div.rn.f32 	%f336, %f335, %f364;
	st.global.f32 	[%rd40+24], %f336;
	ld.global.f32 	%f337, [%rd40+28];
	div.rn.f32 	%f338, %f337, %f364;
	st.global.f32 	[%rd40+28], %f338;
	add.s32 	%r93, %r93, 8;
$L__BB0_33:
	setp.eq.s32 	%p54, %r35, 0;
	@%p54 bra 	$L__BB0_39;
	and.b32  	%r38, %r44, 3;
	setp.lt.u32 	%p55, %r35, 4;
	@%p55 bra 	$L__BB0_36;
	mul.wide.u32 	%rd41, %r93, 4;
	add.s64 	%rd42, %rd2, %rd41;
	ld.global.f32 	%f339, [%rd42];
	div.rn.f32 	%f340, %f339, %f364;
	st.global.f32 	[%rd42], %f340;
	ld.global.f32 	%f341, [%rd42+4];
	div.rn.f32 	%f342, %f341, %f364;
	st.global.f32 	[%rd42+4], %f342;
	ld.global.f32 	%f343, [%rd42+8];
	div.rn.f32 	%f344, %f343, %f364;
	st.global.f32 	[%rd42+8], %f344;
	ld.global.f32 	%f345, [%rd42+12];
	div.rn.f32 	%f346, %f345, %f364;
	st.global.f32 	[%rd42+12], %f346;
	add.s32 	%r93, %r93, 4;
$L__BB0_36:
	setp.eq.s32 	%p56, %r38, 0;
	@%p56 bra 	$L__BB0_39;
	mul.wide.u32 	%rd43, %r93, 4;
	add.s64 	%rd45, %rd43, %rd19;
	add.s64 	%rd50, %rd1, %rd45;
	neg.s32 	%r96, %r38;
$L__BB0_38:
	.pragma "nounroll";
	ld.global.f32 	%f347, [%rd50];
	div.rn.f32 	%f348, %f347, %f364;
	st.global.f32 	[%rd50], %f348;
	add.s64 	%rd50, %rd50, 4;
	add.s32 	%r96, %r96, 1;
	setp.ne.s32 	%p57, %r96, 0;
	@%p57 bra 	$L__BB0_38;
$L__BB0_39:
	ret;

}


// ===== COMPILED SASS (sm_100) =====

	.target	sm_100

	.elftype	@"ET_EXEC"


//--------------------- .note.nv.tkinfo           --------------------------
	.section	.note.nv.tkinfo,"",@"SHT_NOTE"
	.sectionflags	@"SHF_NOTE_NV_TKINFO"
	.tkinfo
        /*0018*/ 	.word	0x00000002
        /*0030*/ 	.string	""
        /*0030*/ 	.string	"ptxas"
        /*0030*/ 	.string	"Cuda compilation tools, release 13.0, V13.0.88"
        /*0030*/ 	.string	"Build cuda_13.0.r13.0/compiler.36424714_0"
        /*0030*/ 	.string	"-arch sm_100 -m 64 "



//--------------------- .note.nv.cuinfo           --------------------------
	.section	.note.nv.cuinfo,"",@"SHT_NOTE"
	.sectionflags	@"SHF_NOTE_NV_CUINFO"
        /*0018*/ 	.short	0x0002
        /*001a*/ 	.short	0x0064
        /*001c*/ 	.short	0x0082
	.zero		2


//--------------------- .nv.info                  --------------------------
	.section	.nv.info,"",@"SHT_CUDA_INFO"
	.align	4


	//----- nvinfo : EIATTR_REGCOUNT
	.align		4
        /*0000*/ 	.byte	0x04, 0x2f
        /*0002*/ 	.short	(.L_1 - .L_0)
	.align		4
.L_0:
        /*0004*/ 	.word	index@(_Z7softmaxPfjj)
        /*0008*/ 	.word	0x00000020


	//----- nvinfo : EIATTR_FRAME_SIZE
	.align		4
.L_1:
        /*000c*/ 	.byte	0x04, 0x11
        /*000e*/ 	.short	(.L_3 - .L_2)
	.align		4
.L_2:
        /*0010*/ 	.word	index@($__internal_0_$__cuda_sm3x_div_rn_noftz_f32_slowpath)
        /*0014*/ 	.word	0x00000000


	//----- nvinfo : EIATTR_FRAME_SIZE
	.align		4
.L_3:
        /*0018*/ 	.byte	0x04, 0x11
        /*001a*/ 	.short	(.L_5 - .L_4)
	.align		4
.L_4:
        /*001c*/ 	.word	index@(_Z7softmaxPfjj)
        /*0020*/ 	.word	0x00000000


	//----- nvinfo : EIATTR_MIN_STACK_SIZE
	.align		4
.L_5:
        /*0024*/ 	.byte	0x04, 0x12
        /*0026*/ 	.short	(.L_7 - .L_6)
	.align		4
.L_6:
        /*0028*/ 	.word	index@(_Z7softmaxPfjj)
        /*002c*/ 	.word	0x00000000
.L_7:


//--------------------- .nv.compat                --------------------------
	.section	.nv.compat,"",@"SHT_CUDA_COMPAT_INFO"
	.align	4
        /*0000*/ 	.byte	0x02, 0x09, 0x00, 0x00, 0x02, 0x02, 0x01, 0x00, 0x02, 0x05, 0x05, 0x00, 0x03, 0x07, 0x01, 0x01
        /*0010*/ 	.byte	0x02, 0x03, 0x00, 0x00, 0x02, 0x06, 0x01, 0x00, 0x04, 0x0b, 0x08, 0x00, 0x01, 0x00, 0x00, 0x00
        /*0020*/ 	.byte	0x00, 0x00, 0x00, 0x00


//--------------------- .nv.info._Z7softmaxPfjj   --------------------------
	.section	.nv.info._Z7softmaxPfjj,"",@"SHT_CUDA_INFO"
	.sectionflags	@""
	.align	4


	//----- nvinfo : EIATTR_CUDA_API_VERSION
	.align		4
        /*0000*/ 	.byte	0x04, 0x37
        /*0002*/ 	.short	(.L_9 - .L_8)
.L_8:
        /*0004*/ 	.word	0x00000082


	//----- nvinfo : EIATTR_KPARAM_INFO
	.align		4
.L_9:
        /*0008*/ 	.byte	0x04, 0x17
        /*000a*/ 	.short	(.L_11 - .L_10)
.L_10:
        /*000c*/ 	.word	0x00000000
        /*0010*/ 	.short	0x0002
        /*0012*/ 	.short	0x000c
        /*0014*/ 	.byte	0x00, 0xf0, 0x11, 0x00


	//----- nvinfo : EIATTR_KPARAM_INFO
	.align		4
.L_11:
        /*0018*/ 	.byte	0x04, 0x17
        /*001a*/ 	.short	(.L_13 - .L_12)
.L_12:
        /*001c*/ 	.word	0x00000000
        /*0020*/ 	.short	0x0001
        /*0022*/ 	.short	0x0008
        /*0024*/ 	.byte	0x00, 0xf0, 0x11, 0x00


	//----- nvinfo : EIATTR_KPARAM_INFO
	.align		4
.L_13:
        /*0028*/ 	.byte	0x04, 0x17
        /*002a*/ 	.short	(.L_15 - .L_14)
.L_14:
        /*002c*/ 	.word	0x00000000
        /*0030*/ 	.short	0x0000
        /*0032*/ 	.short	0x0000
        /*0034*/ 	.byte	0x00, 0xf5, 0x21, 0x00


	//----- nvinfo : EIATTR_SPARSE_MMA_MASK
	.align		4
.L_15:
        /*0038*/ 	.byte	0x03, 0x50
        /*003a*/ 	.short	0x0000


	//----- nvinfo : EIATTR_MAXREG_COUNT
	.align		4
        /*003c*/ 	.byte	0x03, 0x1b
        /*003e*/ 	.short	0x00ff


	//----- nvinfo : EIATTR_MERCURY_ISA_VERSION
	.align		4
        /*0040*/ 	.byte	0x03, 0x5f
        /*0042*/ 	.short	0x0101


	//----- nvinfo : EIATTR_VRC_CTA_INIT_COUNT
	.align		4
        /*0044*/ 	.byte	0x02, 0x4a
	.zero		1
	.zero		1


	//----- nvinfo : EIATTR_EXIT_INSTR_OFFSETS
	.align		4
        /*0048*/ 	.byte	0x04, 0x1c
        /*004a*/ 	.short	(.L_17 - .L_16)


	//   ....[0]....
.L_16:
        /*004c*/ 	.word	0x00000070


	//   ....[1]....
        /*0050*/ 	.word	0x000017b0


	//   ....[2]....
        /*0054*/ 	.word	0x00002840


	//   ....[3]....
        /*0058*/ 	.word	0x00003080


	//   ....[4]....
        /*005c*/ 	.word	0x00003500


	//   ....[5]....
        /*0060*/ 	.word	0x000036d0


	//----- nvinfo : EIATTR_CRS_STACK_SIZE
	.align		4
.L_17:
        /*0064*/ 	.byte	0x04, 0x1e
        /*0066*/ 	.short	(.L_19 - .L_18)
.L_18:
        /*0068*/ 	.word	0x00000000


	//----- nvinfo : EIATTR_CBANK_PARAM_SIZE
	.align		4
.L_19:
        /*006c*/ 	.byte	0x03, 0x19
        /*006e*/ 	.short	0x0010


	//----- nvinfo : EIATTR_PARAM_CBANK
	.align		4
        /*0070*/ 	.byte	0x04, 0x0a
        /*0072*/ 	.short	(.L_21 - .L_20)
	.align		4
.L_20:
        /*0074*/ 	.word	index@(.nv.constant0._Z7softmaxPfjj)
        /*0078*/ 	.short	0x0380
        /*007a*/ 	.short	0x0010


	//----- nvinfo : EIATTR_SW_WAR
	.align		4
.L_21:
        /*007c*/ 	.byte	0x04, 0x36
        /*007e*/ 	.short	(.L_23 - .L_22)
.L_22:
        /*0080*/ 	.word	0x00000008
.L_23:


//--------------------- .nv.callgraph             --------------------------
	.section	.nv.callgraph,"",@"SHT_CUDA_CALLGRAPH"
	.align	4
	.sectionentsize	8
	.align		4
        /*0000*/ 	.word	0x00000000
	.align		4
        /*0004*/ 	.word	0xffffffff
	.align		4
        /*0008*/ 	.word	0x00000000
	.align		4
        /*000c*/ 	.word	0xfffffffe
	.align		4
        /*0010*/ 	.word	0x00000000
	.align		4
        /*0014*/ 	.word	0xfffffffd
	.align		4
        /*0018*/ 	.word	0x00000000
	.align		4
        /*001c*/ 	.word	0xfffffffc


//--------------------- .text._Z7softmaxPfjj      --------------------------
	.section	.text._Z7softmaxPfjj,"ax",@progbits
	.align	128
        .global         _Z7softmaxPfjj
        .type           _Z7softmaxPfjj,@function
        .size           _Z7softmaxPfjj,(.L_x_86 - _Z7softmaxPfjj)
        .other          _Z7softmaxPfjj,@"STO_CUDA_ENTRY STV_DEFAULT"
_Z7softmaxPfjj:
.text._Z7softmaxPfjj:
[----:B------:R-:W-:Y:S01]  /*0000*/  LDC R1, c[0x0][0x37c] ;  /* 0x0000df00ff017b82 */ /* 0x000fe20000000800 */
[----:B------:R-:W0:Y:S07]  /*0010*/  S2R R3, SR_TID.X ;  /* 0x0000000000037919 */ /* 0x000e2e0000002100 */
[----:B------:R-:W0:Y:S01]  /*0020*/  S2UR UR4, SR_CTAID.X ;  /* 0x00000000000479c3 */ /* 0x000e220000002500 */
[----:B------:R-:W1:Y:S07]  /*0030*/  LDCU UR5, c[0x0][0x388] ;  /* 0x00007100ff0577ac */ /* 0x000e6e0008000800 */
[----:B------:R-:W0:Y:S02]  /*0040*/  LDC R0, c[0x0][0x360] ;  /* 0x0000d800ff007b82 */ /* 0x000e240000000800 */
[----:B0-----:R-:W-:-:S05]  /*0050*/  IMAD R0, R0, UR4, R3 ;  /* 0x0000000400007c24 */ /* 0x001fca000f8e0203 */
[----:B-1----:R-:W-:-:S13]  /*0060*/  ISETP.GE.U32.AND P0, PT, R0, UR5, PT ;  /* 0x0000000500007c0c */ /* 0x002fda000bf06070 */
[----:B------:R-:W-:Y:S05]  /*0070*/  @P0 EXIT ;  /* 0x000000000000094d */ /* 0x000fea0003800000 */
[----:B------:R-:W0:Y:S01]  /*0080*/  LDCU UR4, c[0x0][0x38c] ;  /* 0x00007180ff0477ac */ /* 0x000e220008000800 */
[----:B------:R-:W1:Y:S01]  /*0090*/  LDCU.64 UR6, c[0x0][0x380] ;  /* 0x00007000ff0677ac */ /* 0x000e620008000a00 */
[----:B------:R-:W2:Y:S01]  /*00a0*/  LDCU.64 UR8, c[0x0][0x358] ;  /* 0x00006b00ff0877ac */ /* 0x000ea20008000a00 */
[----:B0-----:R-:W-:Y:S01]  /*00b0*/  IMAD R4, R0, UR4, RZ ;  /* 0x0000000400047c24 */ /* 0x001fe2000f8e02ff */
[----:B------:R-:W-:Y:S01]  /*00c0*/  UISETP.NE.AND UP0, UPT, UR4, URZ, UPT ;  /* 0x000000ff0400728c */ /* 0x000fe2000bf05270 */
[----:B------:R-:W-:Y:S02]  /*00d0*/  MOV R0, 0xff800000 ;  /* 0xff80000000007802 */ /* 0x000fe40000000f00 */
[----:B------:R-:W-:-:S03]  /*00e0*/  IMAD.WIDE.U32 R4, R4, 0x4, RZ ;  /* 0x0000000404047825 */ /* 0x000fc600078e00ff */
[----:B-1----:R-:W-:-:S04]  /*00f0*/  IADD3 R6, P0, PT, R4, UR6, RZ ;  /* 0x0000000604067c10 */ /* 0x002fc8000ff1e0ff */
[----:B------:R-:W-:Y:S01]  /*0100*/  IADD3.X R7, PT, PT, R5, UR7, RZ, P0, !PT ;  /* 0x0000000705077c10 */ /* 0x000fe200087fe4ff */
[----:B--2---:R-:W-:Y:S08]  /*0110*/  BRA.U !UP0, `(.L_x_0) ;  /* 0x00000009080c7547 */ /* 0x004ff0000b800000 */
[----:B------:R-:W-:Y:S01]  /*0120*/  UISETP.GE.U32.AND UP1, UPT, UR4, 0x10, UPT ;  /* 0x000000100400788c */ /* 0x000fe2000bf26070 */
[----:B------:R-:W-:Y:S01]  /*0130*/  HFMA2 R9, -RZ, RZ, 0, 0 ;  /* 0x00000000ff097431 */ /* 0x000fe200000001ff */
[----:B------:R-:W-:Y:S01]  /*0140*/  ULOP3.LUT UR5, UR4, 0xf, URZ, 0xc0, !UPT ;  /* 0x0000000f04057892 */ /* 0x000fe2000f8ec0ff */
[----:B------:R-:W-:-:S03]  /*0150*/  MOV R0, 0xff800000 ;  /* 0xff80000000007802 */ /* 0x000fc60000000f00 */
[----:B------:R-:W-:-:S03]  /*0160*/  UISETP.NE.AND UP0, UPT, UR5, URZ, UPT ;  /* 0x000000ff0500728c */ /* 0x000fc6000bf05270 */
[----:B------:R-:W-:Y:S08]  /*0170*/  BRA.U !UP1, `(.L_x_1) ;  /* 0x0000000109ec7547 */ /* 0x000ff0000b800000 */
[----:B------:R-:W-:Y:S01]  /*0180*/  ULOP3.LUT UR4, UR4, 0xfffffff0, URZ, 0xc0, !UPT ;  /* 0xfffffff004047892 */ /* 0x000fe2000f8ec0ff */
[----:B------:R-:W-:Y:S02]  /*0190*/  IADD3 R2, P0, PT, R6, 0x20, RZ ;  /* 0x0000002006027810 */ /* 0x000fe40007f1e0ff */
[----:B------:R-:W-:Y:S01]  /*01a0*/  MOV R0, 0xff800000 ;  /* 0xff80000000007802 */ /* 0x000fe20000000f00 */
[----:B------:R-:W-:Y:S01]  /*01b0*/  UIADD3 UR6, UPT, UPT, -UR4, URZ, URZ ;  /* 0x000000ff04067290 */ /* 0x000fe2000fffe1ff */
[----:B------:R-:W-:Y:S02]  /*01c0*/  IADD3.X R3, PT, PT, RZ, R7, RZ, P0, !PT ;  /* 0x00000007ff037210 */ /* 0x000fe400007fe4ff */
[----:B------:R-:W-:-:S09]  /*01d0*/  MOV R9, UR4 ;  /* 0x0000000400097c02 */ /* 0x000fd20008000f00 */
.L_x_2:
[----:B------:R-:W2:Y:S04]  /*01e0*/  LDG.E R19, desc[UR8][R2.64+-0x20] ;  /* 0xffffe00802137981 */ /* 0x000ea8000c1e1900 */
[----:B------:R-:W3:Y:S04]  /*01f0*/  LDG.E R21, desc[UR8][R2.64+-0x1c] ;  /* 0xffffe40802157981 */ /* 0x000ee8000c1e1900 */
[----:B------:R-:W4:Y:S04]  /*0200*/  LDG.E R23, desc[UR8][R2.64+-0x18] ;  /* 0xffffe80802177981 */ /* 0x000f28000c1e1900 */
[----:B------:R-:W5:Y:S04]  /*0210*/  LDG.E R25, desc[UR8][R2.64+-0x14] ;  /* 0xffffec0802197981 */ /* 0x000f68000c1e1900 */
        /* <DEDUP_REMOVED lines=11> */
[----:B------:R0:W5:Y:S01]  /*02d0*/  LDG.E R8, desc[UR8][R2.64+0x1c] ;  /* 0x00001c0802087981 */ /* 0x000162000c1e1900 */
[----:B------:R-:W-:-:S04]  /*02e0*/  UIADD3 UR6, UPT, UPT, UR6, 0x10, URZ ;  /* 0x0000001006067890 */ /* 0x000fc8000fffe0ff */
[----:B------:R-:W-:Y:S01]  /*02f0*/  UISETP.NE.AND UP1, UPT, UR6, URZ, UPT ;  /* 0x000000ff0600728c */ /* 0x000fe2000bf25270 */
[----:B0-----:R-:W-:-:S04]  /*0300*/  IADD3 R2, P1, PT, R2, 0x40, RZ ;  /* 0x0000004002027810 */ /* 0x001fc80007f3e0ff */
[----:B------:R-:W-:Y:S02]  /*0310*/  IADD3.X R3, PT, PT, RZ, R3, RZ, P1, !PT ;  /* 0x00000003ff037210 */ /* 0x000fe40000ffe4ff */
[----:B--2---:R-:W-:-:S04]  /*0320*/  FSETP.GEU.AND P0, PT, R0, R19, PT ;  /* 0x000000130000720b */ /* 0x004fc80003f0e000 */
[----:B------:R-:W-:-:S04]  /*0330*/  FSEL R0, R19, R0, !P0 ;  /* 0x0000000013007208 */ /* 0x000fc80004000000 */
[----:B---3--:R-:W-:-:S04]  /*0340*/  FSETP.GEU.AND P0, PT, R0, R21, PT ;  /* 0x000000150000720b */ /* 0x008fc80003f0e000 */
[----:B------:R-:W-:-:S04]  /*0350*/  FSEL R0, R21, R0, !P0 ;  /* 0x0000000015007208 */ /* 0x000fc80004000000 */
[----:B----4-:R-:W-:-:S04]  /*0360*/  FSETP.GEU.AND P0, PT, R0, R23, PT ;  /* 0x000000170000720b */ /* 0x010fc80003f0e000 */
[----:B------:R-:W-:-:S04]  /*0370*/  FSEL R0, R23, R0, !P0 ;  /* 0x0000000017007208 */ /* 0x000fc80004000000 */
[----:B-----5:R-:W-:-:S04]  /*0380*/  FSETP.GEU.AND P0, PT, R0, R25, PT ;  /* 0x000000190000720b */ /* 0x020fc80003f0e000 */
[----:B------:R-:W-:-:S04]  /*0390*/  FSEL R0, R25, R0, !P0 ;  /* 0x0000000019007208 */ /* 0x000fc80004000000 */
[----:B------:R-:W-:-:S04]  /*03a0*/  FSETP.GEU.AND P0, PT, R0, R27, PT ;  /* 0x0000001b0000720b */ /* 0x000fc80003f0e000 */
        /* <DEDUP_REMOVED lines=22> */
[----:B------:R-:W-:Y:S01]  /*0510*/  FSEL R0, R8, R11, !P0 ;  /* 0x0000000b08007208 */ /* 0x000fe20004000000 */
[----:B------:R-:W-:Y:S08]  /*0520*/  BRA.U UP1, `(.L_x_2) ;  /* 0xfffffffd012c7547 */ /* 0x000ff0000b83ffff */
.L_x_1:
[----:B------:R-:W-:Y:S05]  /*0530*/  BRA.U !UP0, `(.L_x_0) ;  /* 0x0000000508047547 */ /* 0x000fea000b800000 */
[----:B------:R-:W0:Y:S01]  /*0540*/  LDCU UR4, c[0x0][0x38c] ;  /* 0x00007180ff0477ac */ /* 0x000e220008000800 */
[----:B------:R-:W-:Y:S02]  /*0550*/  UISETP.GE.U32.AND UP0, UPT, UR5, 0x8, UPT ;  /* 0x000000080500788c */ /* 0x000fe4000bf06070 */
[----:B0-----:R-:W-:-:S04]  /*0560*/  ULOP3.LUT UR6, UR4, 0x7, URZ, 0xc0, !UPT ;  /* 0x0000000704067892 */ /* 0x001fc8000f8ec0ff */
[----:B------:R-:W-:-:S03]  /*0570*/  UISETP.NE.AND UP1, UPT, UR6, URZ, UPT ;  /* 0x000000ff0600728c */ /* 0x000fc6000bf25270 */
[----:B------:R-:W-:Y:S08]  /*0580*/  BRA.U !UP0, `(.L_x_3) ;  /* 0x0000000108687547 */ /* 0x000ff0000b800000 */
[----:B------:R-:W-:-:S05]  /*0590*/  IMAD.WIDE.U32 R2, R9, 0x4, R6 ;  /* 0x0000000409027825 */ /* 0x000fca00078e0006 */
[----:B------:R-:W2:Y:S04]  /*05a0*/  LDG.E R11, desc[UR8][R2.64] ;  /* 0x00000008020b7981 */ /* 0x000ea8000c1e1900 */
[----:B------:R-:W3:Y:S04]  /*05b0*/  LDG.E R13, desc[UR8][R2.64+0x4] ;  /* 0x00000408020d7981 */ /* 0x000ee8000c1e1900 */
[----:B------:R-:W4:Y:S04]  /*05c0*/  LDG.E R15, desc[UR8][R2.64+0x8] ;  /* 0x00000808020f7981 */ /* 0x000f28000c1e1900 */
[----:B------:R-:W5:Y:S04]  /*05d0*/  LDG.E R17, desc[UR8][R2.64+0xc] ;  /* 0x00000c0802117981 */ /* 0x000f68000c1e1900 */
[----:B------:R-:W5:Y:S04]  /*05e0*/  LDG.E R19, desc[UR8][R2.64+0x10] ;  /* 0x0000100802137981 */ /* 0x000f68000c1e1900 */
[----:B------:R-:W5:Y:S04]  /*05f0*/  LDG.E R21, desc[UR8][R2.64+0x14] ;  /* 0x0000140802157981 */ /* 0x000f68000c1e1900 */
[----:B------:R-:W5:Y:S04]  /*0600*/  LDG.E R23, desc[UR8][R2.64+0x18] ;  /* 0x0000180802177981 */ /* 0x000f68000c1e1900 */
[----:B------:R-:W5:Y:S01]  /*0610*/  LDG.E R25, desc[UR8][R2.64+0x1c] ;  /* 0x00001c0802197981 */ /* 0x000f62000c1e1900 */
[----:B------:R-:W-:-:S02]  /*0620*/  IADD3 R9, PT, PT, R9, 0x8, RZ ;  /* 0x0000000809097810 */ /* 0x000fc40007ffe0ff */
        /* <DEDUP_REMOVED lines=15> */
[----:B------:R-:W-:-:S09]  /*0720*/  FSEL R0, R25, R0, !P0 ;  /* 0x0000000019007208 */ /* 0x000fd20004000000 */
.L_x_3:
[----:B------:R-:W-:Y:S05]  /*0730*/  BRA.U !UP1, `(.L_x_0) ;  /* 0x0000000109847547 */ /* 0x000fea000b800000 */
[----:B------:R-:W-:Y:S02]  /*0740*/  UISETP.GE.U32.AND UP0, UPT, UR6, 0x4, UPT ;  /* 0x000000040600788c */ /* 0x000fe4000bf06070 */
[----:B------:R-:W-:-:S04]  /*0750*/  ULOP3.LUT UR4, UR4, 0x3, URZ, 0xc0, !UPT ;  /* 0x0000000304047892 */ /* 0x000fc8000f8ec0ff */
[----:B------:R-:W-:-:S03]  /*0760*/  UISETP.NE.AND UP1, UPT, UR4, URZ, UPT ;  /* 0x000000ff0400728c */ /* 0x000fc6000bf25270 */
[----:B------:R-:W-:Y:S08]  /*0770*/  BRA.U !UP0, `(.L_x_4) ;  /* 0x0000000108387547 */ /* 0x000ff0000b800000 */
[----:B------:R-:W-:-:S05]  /*0780*/  IMAD.WIDE.U32 R2, R9, 0x4, R6 ;  /* 0x0000000409027825 */ /* 0x000fca00078e0006 */
[----:B------:R-:W2:Y:S04]  /*0790*/  LDG.E R11, desc[UR8][R2.64] ;  /* 0x00000008020b7981 */ /* 0x000ea8000c1e1900 */
[----:B------:R-:W3:Y:S04]  /*07a0*/  LDG.E R13, desc[UR8][R2.64+0x4] ;  /* 0x00000408020d7981 */ /* 0x000ee8000c1e1900 */
[----:B------:R-:W4:Y:S04]  /*07b0*/  LDG.E R15, desc[UR8][R2.64+0x8] ;  /* 0x00000808020f7981 */ /* 0x000f28000c1e1900 */
        /* <DEDUP_REMOVED lines=9> */
[----:B------:R-:W-:-:S09]  /*0850*/  FSEL R0, R17, R0, !P0 ;  /* 0x0000000011007208 */ /* 0x000fd20004000000 */
.L_x_4:
[----:B------:R-:W-:Y:S05]  /*0860*/  BRA.U !UP1, `(.L_x_0) ;  /* 0x0000000109387547 */ /* 0x000fea000b800000 */
[----:B------:R-:W0:Y:S01]  /*0870*/  LDCU.64 UR6, c[0x0][0x380] ;  /* 0x00007000ff0677ac */ /* 0x000e220008000a00 */
[----:B------:R-:W-:Y:S01]  /*0880*/  IMAD.WIDE.U32 R2, R9, 0x4, R4 ;  /* 0x0000000409027825 */ /* 0x000fe200078e0004 */
[----:B------:R-:W-:Y:S02]  /*0890*/  UIADD3 UR4, UPT, UPT, -UR4, URZ, URZ ;  /* 0x000000ff04047290 */ /* 0x000fe4000fffe1ff */
[----:B0-----:R-:W-:-:S04]  /*08a0*/  IADD3 R2, P0, PT, R2, UR6, RZ ;  /* 0x0000000602027c10 */ /* 0x001fc8000ff1e0ff */
[----:B------:R-:W-:-:S09]  /*08b0*/  IADD3.X R9, PT, PT, R3, UR7, RZ, P0, !PT ;  /* 0x0000000703097c10 */ /* 0x000fd200087fe4ff */
.L_x_5:
[----:B------:R-:W-:-:S06]  /*08c0*/  MOV R3, R9 ;  /* 0x0000000900037202 */ /* 0x000fcc0000000f00 */
[----:B------:R0:W2:Y:S01]  /*08d0*/  LDG.E R3, desc[UR8][R2.64] ;  /* 0x0000000802037981 */ /* 0x0000a2000c1e1900 */
[----:B------:R-:W-:-:S04]  /*08e0*/  UIADD3 UR4, UPT, UPT, UR4, 0x1, URZ ;  /* 0x0000000104047890 */ /* 0x000fc8000fffe0ff */
[----:B------:R-:W-:Y:S01]  /*08f0*/  UISETP.NE.AND UP0, UPT, UR4, URZ, UPT ;  /* 0x000000ff0400728c */ /* 0x000fe2000bf05270 */
[----:B0-----:R-:W-:-:S04]  /*0900*/  IADD3 R2, P1, PT, R2, 0x4, RZ ;  /* 0x0000000402027810 */ /* 0x001fc80007f3e0ff */
[----:B------:R-:W-:Y:S02]  /*0910*/  IADD3.X R9, PT, PT, RZ, R9, RZ, P1, !PT ;  /* 0x00000009ff097210 */ /* 0x000fe40000ffe4ff */
[----:B--2---:R-:W-:-:S04]  /*0920*/  FSETP.GEU.AND P0, PT, R0, R3, PT ;  /* 0x000000030000720b */ /* 0x004fc80003f0e000 */
[----:B------:R-:W-:Y:S01]  /*0930*/  FSEL R0, R3, R0, !P0 ;  /* 0x0000000003007208 */ /* 0x000fe20004000000 */
[----:B------:R-:W-:Y:S08]  /*0940*/  BRA.U UP0, `(.L_x_5) ;  /* 0xfffffffd00dc7547 */ /* 0x000ff0000b83ffff */
.L_x_0:
[----:B------:R-:W0:Y:S01]  /*0950*/  LDCU UR4, c[0x0][0x38c] ;  /* 0x00007180ff0477ac */ /* 0x000e220008000800 */
[----:B------:R-:W-:Y:S01]  /*0960*/  HFMA2 R3, -RZ, RZ, 0, 0 ;  /* 0x00000000ff037431 */ /* 0x000fe200000001ff */
[----:B0-----:R-:W-:-:S09]  /*0970*/  UISETP.NE.AND UP0, UPT, UR4, URZ, UPT ;  /* 0x000000ff0400728c */ /* 0x001fd2000bf05270 */
[----:B------:R-:W-:Y:S05]  /*0980*/  BRA.U !UP0, `(.L_x_6) ;  /* 0x0000000d08807547 */ /* 0x000fea000b800000 */
[----:B------:R-:W-:Y:S01]  /*0990*/  UISETP.GE.U32.AND UP1, UPT, UR4, 0x8, UPT ;  /* 0x000000080400788c */ /* 0x000fe2000bf26070 */
[----:B------:R-:W-:Y:S01]  /*09a0*/  MOV R3, RZ ;  /* 0x000000ff00037202 */ /* 0x000fe20000000f00 */
[----:B------:R-:W-:Y:S01]  /*09b0*/  ULOP3.LUT UR6, UR4, 0x7, URZ, 0xc0, !UPT ;  /* 0x0000000704067892 */ /* 0x000fe2000f8ec0ff */
[----:B------:R-:W-:-:S03]  /*09c0*/  MOV R11, RZ ;  /* 0x000000ff000b7202 */ /* 0x000fc60000000f00 */
[----:B------:R-:W-:-:S03]  /*09d0*/  UISETP.NE.AND UP0, UPT, UR6, URZ, UPT ;  /* 0x000000ff0600728c */ /* 0x000fc6000bf05270 */
[----:B------:R-:W-:Y:S08]  /*09e0*/  BRA.U !UP1, `(.L_x_7) ;  /* 0x0000000509bc7547 */ /* 0x000ff0000b800000 */
[----:B------:R-:W-:Y:S01]  /*09f0*/  ULOP3.LUT UR4, UR4, 0xfffffff8, URZ, 0xc0, !UPT ;  /* 0xfffffff804047892 */ /* 0x000fe2000f8ec0ff */
[----:B------:R-:W-:Y:S02]  /*0a00*/  IADD3 R2, P0, PT, R6, 0x10, RZ ;  /* 0x0000001006027810 */ /* 0x000fe40007f1e0ff */
[----:B------:R-:W-:Y:S01]  /*0a10*/  MOV R3, RZ ;  /* 0x000000ff00037202 */ /* 0x000fe20000000f00 */
[----:B------:R-:W-:Y:S01]  /*0a20*/  UIADD3 UR5, UPT, UPT, -UR4, URZ, URZ ;  /* 0x000000ff04057290 */ /* 0x000fe2000fffe1ff */
[----:B------:R-:W-:Y:S02]  /*0a30*/  IADD3.X R17, PT, PT, RZ, R7, RZ, P0, !PT ;  /* 0x00000007ff117210 */ /* 0x000fe400007fe4ff */
[----:B------:R-:W-:-:S09]  /*0a40*/  MOV R11, UR4 ;  /* 0x00000004000b7c02 */ /* 0x000fd20008000f00 */
.L_x_8:
[----:B---3--:R-:W-:Y:S02]  /*0a50*/  MOV R8, R2 ;  /* 0x0000000200087202 */ /* 0x008fe40000000f00 */
[----:B------:R-:W-:-:S05]  /*0a60*/  MOV R9, R17 ;  /* 0x0000001100097202 */ /* 0x000fca0000000f00 */
        /* <DEDUP_REMOVED lines=8> */
[----:B------:R-:W-:Y:S01]  /*0af0*/  HFMA2 R2, -RZ, RZ, 0.96630859375, -0.0022525787353515625 ;  /* 0x3bbb989dff027431 */ /* 0x000fe200000001ff */
[----:B------:R-:W-:Y:S01]  /*0b00*/  MOV R10, 0x437c0000 ;  /* 0x437c0000000a7802 */ /* 0x000fe20000000f00 */
[----:B------:R-:W-:-:S04]  /*0b10*/  UIADD3 UR5, UPT, UPT, UR5, 0x8, URZ ;  /* 0x0000000805057890 */ /* 0x000fc8000fffe0ff */
[----:B------:R-:W-:Y:S01]  /*0b20*/  UISETP.NE.AND UP1, UPT, UR5, URZ, UPT ;  /* 0x000000ff0500728c */ /* 0x000fe2000bf25270 */
[----:B--2---:R-:W-:-:S04]  /*0b30*/  FADD R25, R25, -R0 ;  /* 0x8000000019197221 */ /* 0x004fc80000000000 */
[----:B------:R-:W-:Y:S01]  /*0b40*/  FFMA.SAT R27, R25, R2, 0.5 ;  /* 0x3f000000191b7423 */ /* 0x000fe20000002002 */
[----:B---3--:R-:W-:-:S03]  /*0b50*/  FADD R29, R29, -R0 ;  /* 0x800000001d1d7221 */ /* 0x008fc60000000000 */
[----:B------:R-:W-:Y:S01]  /*0b60*/  FFMA.RM R12, R27, R10, 12582913 ;  /* 0x4b4000011b0c7423 */ /* 0x000fe2000000400a */
[----:B------:R-:W-:-:S03]  /*0b70*/  FFMA.SAT R27, R29, R2, 0.5 ;  /* 0x3f0000001d1b7423 */ /* 0x000fc60000002002 */
[C---:B------:R-:W-:Y:S01]  /*0b80*/  FADD R16, R12.reuse, -12583039 ;  /* 0xcb40007f0c107421 */ /* 0x040fe20000000000 */
[----:B------:R-:W-:Y:S01]  /*0b90*/  FFMA.RM R14, R27, R10, 12582913 ;  /* 0x4b4000011b0e7423 */ /* 0x000fe2000000400a */
[----:B----4-:R-:W-:Y:S01]  /*0ba0*/  FADD R27, R17, -R0 ;  /* 0x80000000111b7221 */ /* 0x010fe20000000000 */
[----:B------:R-:W-:Y:S01]  /*0bb0*/  SHF.L.U32 R17, R12, 0x17, RZ ;  /* 0x000000170c117819 */ /* 0x000fe200000006ff */
[----:B------:R-:W-:Y:S01]  /*0bc0*/  FFMA R16, R25, 1.4426950216293334961, -R16 ;  /* 0x3fb8aa3b19107823 */ /* 0x000fe20000000810 */
[----:B------:R-:W-:Y:S01]  /*0bd0*/  FADD R18, R14, -12583039 ;  /* 0xcb40007f0e127421 */ /* 0x000fe20000000000 */
[----:B-----5:R-:W-:Y:S02]  /*0be0*/  FADD R23, R23, -R0 ;  /* 0x8000000017177221 */ /* 0x020fe40000000000 */
[----:B------:R-:W-:Y:S01]  /*0bf0*/  FFMA R16, R25, 1.925963033500011079e-08, R16 ;  /* 0x32a5706019107823 */ /* 0x000fe20000000010 */
[----:B------:R-:W-:Y:S01]  /*0c00*/  FFMA R18, R29, 1.4426950216293334961, -R18 ;  /* 0x3fb8aa3b1d127823 */ /* 0x000fe20000000812 */
[----:B------:R-:W-:-:S03]  /*0c10*/  FFMA.SAT R25, R27, R2, 0.5 ;  /* 0x3f0000001b197423 */ /* 0x000fc60000002002 */
[----:B------:R-:W-:Y:S01]  /*0c20*/  FFMA R18, R29, 1.925963033500011079e-08, R18 ;  /* 0x32a570601d127823 */ /* 0x000fe20000000012 */
[----:B------:R-:W0:Y:S01]  /*0c30*/  MUFU.EX2 R16, R16 ;  /* 0x0000001000107308 */ /* 0x000e220000000800 */
[----:B------:R-:W-:Y:S01]  /*0c40*/  FFMA.RM R12, R25, R10, 12582913 ;  /* 0x4b400001190c7423 */ /* 0x000fe2000000400a */
[----:B------:R-:W-:Y:S01]  /*0c50*/  FADD R25, R15, -R0 ;  /* 0x800000000f197221 */ /* 0x000fe20000000000 */
[----:B------:R-:W-:Y:S02]  /*0c60*/  SHF.L.U32 R29, R14, 0x17, RZ ;  /* 0x000000170e1d7819 */ /* 0x000fe400000006ff */
[----:B------:R-:W-:-:S03]  /*0c70*/  FADD R14, R12, -12583039 ;  /* 0xcb40007f0c0e7421 */ /* 0x000fc60000000000 */
[----:B------:R-:W1:Y:S01]  /*0c80*/  MUFU.EX2 R18, R18 ;  /* 0x0000001200127308 */ /* 0x000e620000000800 */
[----:B------:R-:W-:-:S04]  /*0c90*/  FFMA R20, R27, 1.4426950216293334961, -R14 ;  /* 0x3fb8aa3b1b147823 */ /* 0x000fc8000000080e */
[----:B------:R-:W-:Y:S01]  /*0ca0*/  FFMA R20, R27, 1.925963033500011079e-08, R20 ;  /* 0x32a570601b147823 */ /* 0x000fe20000000014 */
[----:B------:R-:W-:Y:S01]  /*0cb0*/  FFMA.SAT R27, R23, R2, 0.5 ;  /* 0x3f000000171b7423 */ /* 0x000fe20000002002 */
[----:B0-----:R-:W-:Y:S01]  /*0cc0*/  FMUL R15, R17, R16 ;  /* 0x00000010110f7220 */ /* 0x001fe20000400000 */
[----:B------:R-:W-:-:S03]  /*0cd0*/  FFMA.SAT R16, R25, R2, 0.5 ;  /* 0x3f00000019107423 */ /* 0x000fc60000002002 */
[----:B------:R-:W-:Y:S01]  /*0ce0*/  MUFU.EX2 R20, R20 ;  /* 0x0000001400147308 */ /* 0x000fe20000000800 */
[----:B------:R-:W-:Y:S01]  /*0cf0*/  FFMA.RM R14, R16, R10, 12582913 ;  /* 0x4b400001100e7423 */ /* 0x000fe2000000400a */
[----:B------:R-:W-:Y:S01]  /*0d00*/  STG.E desc[UR8][R8.64+-0x10], R15 ;  /* 0xfffff00f08007986 */ /* 0x000fe2000c101908 */
[----:B-1----:R-:W-:Y:S02]  /*0d10*/  FMUL R17, R29, R18 ;  /* 0x000000121d117220 */ /* 0x002fe40000400000 */
[C---:B------:R-:W-:Y:S01]  /*0d20*/  FADD R16, R14.reuse, -12583039 ;  /* 0xcb40007f0e107421 */ /* 0x040fe20000000000 */
[----:B------:R-:W-:-:S03]  /*0d30*/  SHF.L.U32 R14, R14, 0x17, RZ ;  /* 0x000000170e0e7819 */ /* 0x000fc600000006ff */
[----:B------:R-:W-:Y:S01]  /*0d40*/  FFMA R18, R25, 1.4426950216293334961, -R16 ;  /* 0x3fb8aa3b19127823 */ /* 0x000fe20000000810 */
[----:B------:R-:W-:Y:S01]  /*0d50*/  FFMA.RM R16, R27, R10, 12582913 ;  /* 0x4b4000011b107423 */ /* 0x000fe2000000400a */
[----:B------:R-:W-:Y:S01]  /*0d60*/  FADD R27, R21, -R0 ;  /* 0x80000000151b7221 */ /* 0x000fe20000000000 */
[----:B------:R0:W-:Y:S01]  /*0d70*/  STG.E desc[UR8][R8.64+-0xc], R17 ;  /* 0xfffff41108007986 */ /* 0x0001e2000c101908 */
[----:B------:R-:W-:Y:S01]  /*0d80*/  FFMA R21, R25, 1.925963033500011079e-08, R18 ;  /* 0x32a5706019157823 */ /* 0x000fe20000000012 */
[C---:B------:R-:W-:Y:S01]  /*0d90*/  FADD R18, R16.reuse, -12583039 ;  /* 0xcb40007f10127421 */ /* 0x040fe20000000000 */
[----:B------:R-:W-:Y:S01]  /*0da0*/  FFMA.SAT R25, R27, R2, 0.5 ;  /* 0x3f0000001b197423 */ /* 0x000fe20000002002 */
[----:B------:R-:W-:Y:S02]  /*0db0*/  SHF.L.U32 R16, R16, 0x17, RZ ;  /* 0x0000001710107819 */ /* 0x000fe400000006ff */
[----:B------:R-:W-:Y:S01]  /*0dc0*/  FFMA R22, R23, 1.4426950216293334961, -R18 ;  /* 0x3fb8aa3b17167823 */ /* 0x000fe20000000812 */
[----:B------:R-:W-:Y:S01]  /*0dd0*/  FFMA.RM R18, R25, R10, 12582913 ;  /* 0x4b40000119127423 */ /* 0x000fe2000000400a */
[----:B------:R-:W-:Y:S01]  /*0de0*/  FADD R25, R19, -R0 ;  /* 0x8000000013197221 */ /* 0x000fe20000000000 */
[----:B------:R-:W1:Y:S01]  /*0df0*/  MUFU.EX2 R21, R21 ;  /* 0x0000001500157308 */ /* 0x000e620000000800 */
[----:B------:R-:W-:Y:S01]  /*0e00*/  FFMA R23, R23, 1.925963033500011079e-08, R22 ;  /* 0x32a5706017177823 */ /* 0x000fe20000000016 */
[----:B------:R-:W-:Y:S01]  /*0e10*/  FADD R22, R18, -12583039 ;  /* 0xcb40007f12167421 */ /* 0x000fe20000000000 */
[----:B------:R-:W-:-:S03]  /*0e20*/  FFMA.SAT R19, R25, R2, 0.5 ;  /* 0x3f00000019137423 */ /* 0x000fc60000002002 */
[----:B------:R-:W-:Y:S01]  /*0e30*/  FFMA R22, R27, 1.4426950216293334961, -R22 ;  /* 0x3fb8aa3b1b167823 */ /* 0x000fe20000000816 */
[----:B------:R-:W-:-:S03]  /*0e40*/  FFMA.RM R19, R19, R10, 12582913 ;  /* 0x4b40000113137423 */ /* 0x000fc6000000400a */
[----:B------:R-:W-:Y:S01]  /*0e50*/  FFMA R27, R27, 1.925963033500011079e-08, R22 ;  /* 0x32a570601b1b7823 */ /* 0x000fe20000000016 */
[C---:B------:R-:W-:Y:S01]  /*0e60*/  FADD R22, R19.reuse, -12583039 ;  /* 0xcb40007f13167421 */ /* 0x040fe20000000000 */
[----:B------:R-:W-:-:S03]  /*0e70*/  SHF.L.U32 R19, R19, 0x17, RZ ;  /* 0x0000001713137819 */ /* 0x000fc600000006ff */
[----:B------:R-:W-:Y:S01]  /*0e80*/  FFMA R22, R25, 1.4426950216293334961, -R22 ;  /* 0x3fb8aa3b19167823 */ /* 0x000fe20000000816 */
[----:B-1----:R-:W-:-:S03]  /*0e90*/  FMUL R21, R14, R21 ;  /* 0x000000150e157220 */ /* 0x002fc60000400000 */
[----:B------:R-:W-:Y:S01]  /*0ea0*/  FFMA R22, R25, 1.925963033500011079e-08, R22 ;  /* 0x32a5706019167823 */ /* 0x000fe20000000016 */
[----:B------:R-:W-:Y:S02]  /*0eb0*/  FADD R25, R13, -R0 ;  /* 0x800000000d197221 */ /* 0x000fe40000000000 */
[----:B------:R1:W2:Y:S01]  /*0ec0*/  MUFU.EX2 R13, R23 ;  /* 0x00000017000d7308 */ /* 0x0002a20000000800 */
[----:B------:R3:W-:Y:S01]  /*0ed0*/  STG.E desc[UR8][R8.64+-0x4], R21 ;  /* 0xfffffc1508007986 */ /* 0x0007e2000c101908 */
[----:B------:R-:W-:-:S04]  /*0ee0*/  FFMA.SAT R29, R25, R2, 0.5 ;  /* 0x3f000000191d7423 */ /* 0x000fc80000002002 */
[----:B------:R-:W-:Y:S01]  /*0ef0*/  FFMA.RM R10, R29, R10, 12582913 ;  /* 0x4b4000011d0a7423 */ /* 0x000fe2000000400a */
[----:B------:R-:W-:Y:S01]  /*0f00*/  SHF.L.U32 R29, R12, 0x17, RZ ;  /* 0x000000170c1d7819 */ /* 0x000fe200000006ff */
[----:B------:R-:W-:Y:S01]  /*0f10*/  FADD R12, R15, R3 ;  /* 0x000000030f0c7221 */ /* 0x000fe20000000000 */
[----:B------:R-:W4:Y:S01]  /*0f20*/  MUFU.EX2 R2, R27 ;  /* 0x0000001b00027308 */ /* 0x000f220000000800 */
[----:B------:R-:W-:Y:S01]  /*0f30*/  FADD R24, R10, -12583039 ;  /* 0xcb40007f0a187421 */ /* 0x000fe20000000000 */
[----:B-1----:R-:W-:Y:S01]  /*0f40*/  SHF.L.U32 R23, R18, 0x17, RZ ;  /* 0x0000001712177819 */ /* 0x002fe200000006ff */
[----:B------:R-:W-:Y:S01]  /*0f50*/  FMUL R29, R29, R20 ;  /* 0x000000141d1d7220 */ /* 0x000fe20000400000 */
[----:B------:R-:W-:Y:S01]  /*0f60*/  SHF.L.U32 R10, R10, 0x17, RZ ;  /* 0x000000170a0a7819 */ /* 0x000fe200000006ff */
[C---:B------:R-:W-:Y:S01]  /*0f70*/  FFMA R24, R25.reuse, 1.4426950216293334961, -R24 ;  /* 0x3fb8aa3b19187823 */ /* 0x040fe20000000818 */
[----:B------:R-:W-:Y:S02]  /*0f80*/  FADD R12, R12, R17 ;  /* 0x000000110c0c7221 */ /* 0x000fe40000000000 */
[----:B------:R-:W1:Y:S01]  /*0f90*/  MUFU.EX2 R22, R22 ;  /* 0x0000001600167308 */ /* 0x000e620000000800 */
[----:B------:R-:W-:Y:S01]  /*0fa0*/  FFMA R24, R25, 1.925963033500011079e-08, R24 ;  /* 0x32a5706019187823 */ /* 0x000fe20000000018 */
[----:B--2---:R-:W-:Y:S01]  /*0fb0*/  FMUL R13, R16, R13 ;  /* 0x0000000d100d7220 */ /* 0x004fe20000400000 */
[----:B------:R3:W-:Y:S01]  /*0fc0*/  STG.E desc[UR8][R8.64+-0x8], R29 ;  /* 0xfffff81d08007986 */ /* 0x0007e2000c101908 */
[----:B------:R-:W-:-:S03]  /*0fd0*/  FADD R12, R12, R29 ;  /* 0x0000001d0c0c7221 */ /* 0x000fc60000000000 */
[----:B------:R3:W-:Y:S01]  /*0fe0*/  STG.E desc[UR8][R8.64], R13 ;  /* 0x0000000d08007986 */ /* 0x0007e2000c101908 */
[----:B------:R-:W2:Y:S01]  /*0ff0*/  MUFU.EX2 R3, R24 ;  /* 0x0000001800037308 */ /* 0x000ea20000000800 */
[----:B----4-:R-:W-:Y:S01]  /*1000*/  FMUL R23, R23, R2 ;  /* 0x0000000217177220 */ /* 0x010fe20000400000 */
[----:B------:R-:W-:Y:S01]  /*1010*/  FADD R12, R12, R21 ;  /* 0x000000150c0c7221 */ /* 0x000fe20000000000 */
[----:B------:R-:W-:-:S03]  /*1020*/  IADD3 R2, P0, PT, R8, 0x20, RZ ;  /* 0x0000002008027810 */ /* 0x000fc60007f1e0ff */
[----:B------:R3:W-:Y:S01]  /*1030*/  STG.E desc[UR8][R8.64+0x4], R23 ;  /* 0x0000041708007986 */ /* 0x0007e2000c101908 */
[----:B------:R-:W-:Y:S01]  /*1040*/  FADD R12, R12, R13 ;  /* 0x0000000d0c0c7221 */ /* 0x000fe20000000000 */
[----:B0-----:R-:W-:Y:S01]  /*1050*/  IADD3.X R17, PT, PT, RZ, R9, RZ, P0, !PT ;  /* 0x00000009ff117210 */ /* 0x001fe200007fe4ff */
[----:B-1----:R-:W-:Y:S02]  /*1060*/  FMUL R19, R19, R22 ;  /* 0x0000001613137220 */ /* 0x002fe40000400000 */
[----:B------:R-:W-:-:S03]  /*1070*/  FADD R12, R12, R23 ;  /* 0x000000170c0c7221 */ /* 0x000fc60000000000 */
[----:B------:R3:W-:Y:S01]  /*1080*/  STG.E desc[UR8][R8.64+0x8], R19 ;  /* 0x0000081308007986 */ /* 0x0007e2000c101908 */
[----:B------:R-:W-:Y:S01]  /*1090*/  FADD R12, R12, R19 ;  /* 0x000000130c0c7221 */ /* 0x000fe20000000000 */
[----:B--2---:R-:W-:-:S04]  /*10a0*/  FMUL R15, R10, R3 ;  /* 0x000000030a0f7220 */ /* 0x004fc80000400000 */
[----:B------:R-:W-:Y:S01]  /*10b0*/  FADD R3, R12, R15 ;  /* 0x0000000f0c037221 */ /* 0x000fe20000000000 */
[----:B------:R3:W-:Y:S01]  /*10c0*/  STG.E desc[UR8][R8.64+0xc], R15 ;  /* 0x00000c0f08007986 */ /* 0x0007e2000c101908 */
[----:B------:R-:W-:Y:S05]  /*10d0*/  BRA.U UP1, `(.L_x_8) ;  /* 0xfffffff9015c7547 */ /* 0x000fea000b83ffff */
.L_x_7:
[----:B------:R-:W-:Y:S05]  /*10e0*/  BRA.U !UP0, `(.L_x_6) ;  /* 0x0000000508a87547 */ /* 0x000fea000b800000 */
[----:B------:R-:W0:Y:S01]  /*10f0*/  LDCU UR4, c[0x0][0x38c] ;  /* 0x00007180ff0477ac */ /* 0x000e220008000800 */
[----:B------:R-:W-:Y:S02]  /*1100*/  UISETP.GE.U32.AND UP0, UPT, UR6, 0x4, UPT ;  /* 0x000000040600788c */ /* 0x000fe4000bf06070 */
[----:B0-----:R-:W-:-:S04]  /*1110*/  ULOP3.LUT UR5, UR4, 0x3, URZ, 0xc0, !UPT ;  /* 0x0000000304057892 */ /* 0x001fc8000f8ec0ff */
[----:B------:R-:W-:-:S03]  /*1120*/  UISETP.NE.AND UP1, UPT, UR5, URZ, UPT ;  /* 0x000000ff0500728c */ /* 0x000fc6000bf25270 */
[----:B------:R-:W-:Y:S08]  /*1130*/  BRA.U !UP0, `(.L_x_9) ;  /* 0x0000000108d07547 */ /* 0x000ff0000b800000 */
[----:B---3--:R-:W-:-:S05]  /*1140*/  IMAD.WIDE.U32 R8, R11, 0x4, R6 ;  /* 0x000000040b087825 */ /* 0x008fca00078e0006 */
[----:B------:R-:W2:Y:S04]  /*1150*/  LDG.E R13, desc[UR8][R8.64] ;  /* 0x00000008080d7981 */ /* 0x000ea8000c1e1900 */
[----:B------:R-:W3:Y:S04]  /*1160*/  LDG.E R15, desc[UR8][R8.64+0x4] ;  /* 0x00000408080f7981 */ /* 0x000ee8000c1e1900 */
[----:B------:R-:W4:Y:S04]  /*1170*/  LDG.E R21, desc[UR8][R8.64+0x8] ;  /* 0x0000080808157981 */ /* 0x000f28000c1e1900 */
[----:B------:R-:W5:Y:S01]  /*1180*/  LDG.E R23, desc[UR8][R8.64+0xc] ;  /* 0x00000c0808177981 */ /* 0x000f62000c1e1900 */
[----:B------:R-:W-:Y:S01]  /*1190*/  HFMA2 R10, -RZ, RZ, 0.96630859375, -0.0022525787353515625 ;  /* 0x3bbb989dff0a7431 */ /* 0x000fe200000001ff */
[----:B------:R-:W-:-:S02]  /*11a0*/  MOV R2, 0x437c0000 ;  /* 0x437c000000027802 */ /* 0x000fc40000000f00 */
[----:B------:R-:W-:Y:S01]  /*11b0*/  IADD3 R11, PT, PT, R11, 0x4, RZ ;  /* 0x000000040b0b7810 */ /* 0x000fe20007ffe0ff */
[----:B--2---:R-:W-:-:S04]  /*11c0*/  FADD R17, R13, -R0 ;  /* 0x800000000d117221 */ /* 0x004fc80000000000 */
[----:B------:R-:W-:Y:S01]  /*11d0*/  FFMA.SAT R13, R17, R10, 0.5 ;  /* 0x3f000000110d7423 */ /* 0x000fe2000000200a */
[----:B---3--:R-:W-:-:S03]  /*11e0*/  FADD R15, R15, -R0 ;  /* 0x800000000f0f7221 */ /* 0x008fc60000000000 */
[----:B------:R-:W-:Y:S01]  /*11f0*/  FFMA.RM R12, R13, R2, 12582913 ;  /* 0x4b4000010d0c7423 */ /* 0x000fe20000004002 */
[----:B------:R-:W-:Y:S01]  /*1200*/  FFMA.SAT R19, R15, R10, 0.5 ;  /* 0x3f0000000f137423 */ /* 0x000fe2000000200a */
[--C-:B----4-:R-:W-:Y:S02]  /*1210*/  FADD R13, R21, -R0.reuse ;  /* 0x80000000150d7221 */ /* 0x110fe40000000000 */
[----:B------:R-:W-:Y:S01]  /*1220*/  FADD R16, R12, -12583039 ;  /* 0xcb40007f0c107421 */ /* 0x000fe20000000000 */
[----:B------:R-:W-:Y:S01]  /*1230*/  FFMA.RM R14, R19, R2, 12582913 ;  /* 0x4b400001130e7423 */ /* 0x000fe20000004002 */
[----:B------:R-:W-:Y:S01]  /*1240*/  FFMA.SAT R21, R13, R10, 0.5 ;  /* 0x3f0000000d157423 */ /* 0x000fe2000000200a */
[----:B-----5:R-:W-:Y:S01]  /*1250*/  FADD R19, R23, -R0 ;  /* 0x8000000017137221 */ /* 0x020fe20000000000 */
[----:B------:R-:W-:Y:S01]  /*1260*/  FFMA R16, R17, 1.4426950216293334961, -R16 ;  /* 0x3fb8aa3b11107823 */ /* 0x000fe20000000810 */
[----:B------:R-:W-:Y:S01]  /*1270*/  FADD R18, R14, -12583039 ;  /* 0xcb40007f0e127421 */ /* 0x000fe20000000000 */
[----:B------:R-:W-:-:S02]  /*1280*/  SHF.L.U32 R12, R12, 0x17, RZ ;  /* 0x000000170c0c7819 */ /* 0x000fc400000006ff */
[----:B------:R-:W-:Y:S01]  /*1290*/  FFMA R17, R17, 1.925963033500011079e-08, R16 ;  /* 0x32a5706011117823 */ /* 0x000fe20000000010 */
[----:B------:R-:W-:Y:S01]  /*12a0*/  FFMA.RM R16, R21, R2, 12582913 ;  /* 0x4b40000115107423 */ /* 0x000fe20000004002 */
[----:B------:R-:W-:Y:S01]  /*12b0*/  FFMA.SAT R21, R19, R10, 0.5 ;  /* 0x3f00000013157423 */ /* 0x000fe2000000200a */
[----:B------:R-:W-:Y:S01]  /*12c0*/  FFMA R18, R15, 1.4426950216293334961, -R18 ;  /* 0x3fb8aa3b0f127823 */ /* 0x000fe20000000812 */
[----:B------:R-:W-:Y:S01]  /*12d0*/  SHF.L.U32 R14, R14, 0x17, RZ ;  /* 0x000000170e0e7819 */ /* 0x000fe200000006ff */
[C---:B------:R-:W-:Y:S01]  /*12e0*/  FADD R10, R16.reuse, -12583039 ;  /* 0xcb40007f100a7421 */ /* 0x040fe20000000000 */
[----:B------:R-:W-:Y:S01]  /*12f0*/  FFMA.RM R21, R21, R2, 12582913 ;  /* 0x4b40000115157423 */ /* 0x000fe20000004002 */
[----:B------:R-:W-:Y:S01]  /*1300*/  FFMA R18, R15, 1.925963033500011079e-08, R18 ;  /* 0x32a570600f127823 */ /* 0x000fe20000000012 */
[----:B------:R-:W0:Y:S01]  /*1310*/  MUFU.EX2 R17, R17 ;  /* 0x0000001100117308 */ /* 0x000e220000000800 */
[----:B------:R-:W-:Y:S01]  /*1320*/  FFMA R10, R13, 1.4426950216293334961, -R10 ;  /* 0x3fb8aa3b0d0a7823 */ /* 0x000fe2000000080a */
[----:B------:R-:W-:Y:S01]  /*1330*/  FADD R2, R21, -12583039 ;  /* 0xcb40007f15027421 */ /* 0x000fe20000000000 */
[----:B------:R-:W-:-:S02]  /*1340*/  SHF.L.U32 R16, R16, 0x17, RZ ;  /* 0x0000001710107819 */ /* 0x000fc400000006ff */
[----:B------:R-:W-:Y:S01]  /*1350*/  FFMA R10, R13, 1.925963033500011079e-08, R10 ;  /* 0x32a570600d0a7823 */ /* 0x000fe2000000000a */
[----:B------:R-:W-:Y:S01]  /*1360*/  FFMA R2, R19, 1.4426950216293334961, -R2 ;  /* 0x3fb8aa3b13027823 */ /* 0x000fe20000000802 */
[----:B------:R-:W-:Y:S01]  /*1370*/  SHF.L.U32 R21, R21, 0x17, RZ ;  /* 0x0000001715157819 */ /* 0x000fe200000006ff */
[----:B------:R-:W1:Y:S02]  /*1380*/  MUFU.EX2 R15, R18 ;  /* 0x00000012000f7308 */ /* 0x000e640000000800 */
[----:B------:R-:W-:-:S06]  /*1390*/  FFMA R2, R19, 1.925963033500011079e-08, R2 ;  /* 0x32a5706013027823 */ /* 0x000fcc0000000002 */
[----:B------:R-:W2:Y:S01]  /*13a0*/  MUFU.EX2 R13, R10 ;  /* 0x0000000a000d7308 */ /* 0x000ea20000000800 */
[----:B0-----:R-:W-:-:S04]  /*13b0*/  FMUL R12, R12, R17 ;  /* 0x000000110c0c7220 */ /* 0x001fc80000400000 */
[----:B------:R-:W-:Y:S01]  /*13c0*/  FADD R3, R3, R12 ;  /* 0x0000000c03037221 */ /* 0x000fe20000000000 */
[----:B------:R0:W-:Y:S02]  /*13d0*/  STG.E desc[UR8][R8.64], R12 ;  /* 0x0000000c08007986 */ /* 0x0001e4000c101908 */
[----:B------:R-:W3:Y:S01]  /*13e0*/  MUFU.EX2 R2, R2 ;  /* 0x0000000200027308 */ /* 0x000ee20000000800 */
[----:B-1----:R-:W-:-:S04]  /*13f0*/  FMUL R14, R14, R15 ;  /* 0x0000000f0e0e7220 */ /* 0x002fc80000400000 */
[----:B------:R-:W-:Y:S01]  /*1400*/  FADD R3, R3, R14 ;  /* 0x0000000e03037221 */ /* 0x000fe20000000000 */
[----:B------:R0:W-:Y:S01]  /*1410*/  STG.E desc[UR8][R8.64+0x4], R14 ;  /* 0x0000040e08007986 */ /* 0x0001e2000c101908 */
[----:B--2---:R-:W-:-:S04]  /*1420*/  FMUL R13, R16, R13 ;  /* 0x0000000d100d7220 */ /* 0x004fc80000400000 */
[----:B------:R-:W-:Y:S01]  /*1430*/  FADD R3, R3, R13 ;  /* 0x0000000d03037221 */ /* 0x000fe20000000000 */
[----:B------:R0:W-:Y:S01]  /*1440*/  STG.E desc[UR8][R8.64+0x8], R13 ;  /* 0x0000080d08007986 */ /* 0x0001e2000c101908 */
[----:B---3--:R-:W-:-:S04]  /*1450*/  FMUL R21, R21, R2 ;  /* 0x0000000215157220 */ /* 0x008fc80000400000 */
[----:B------:R-:W-:Y:S01]  /*1460*/  FADD R3, R3, R21 ;  /* 0x0000001503037221 */ /* 0x000fe20000000000 */
[----:B------:R0:W-:Y:S06]  /*1470*/  STG.E desc[UR8][R8.64+0xc], R21 ;  /* 0x00000c1508007986 */ /* 0x0001ec000c101908 */
.L_x_9:
[----:B------:R-:W-:Y:S05]  /*1480*/  BRA.U !UP1, `(.L_x_6) ;  /* 0x0000000109c07547 */ /* 0x000fea000b800000 */
[----:B------:R-:W-:Y:S02]  /*1490*/  UISETP.NE.AND UP0, UPT, UR5, 0x1, UPT ;  /* 0x000000010500788c */ /* 0x000fe4000bf05270 */
[----:B------:R-:W-:-:S04]  /*14a0*/  ULOP3.LUT UR4, UR4, 0x1, URZ, 0xc0, !UPT ;  /* 0x0000000104047892 */ /* 0x000fc8000f8ec0ff */
[----:B------:R-:W-:-:S03]  /*14b0*/  UISETP.NE.U32.AND UP1, UPT, UR4, 0x1, UPT ;  /* 0x000000010400788c */ /* 0x000fc6000bf25070 */
[----:B------:R-:W-:Y:S08]  /*14c0*/  BRA.U !UP0, `(.L_x_10) ;  /* 0x0000000108707547 */ /* 0x000ff0000b800000 */
[----:B0--3--:R-:W-:-:S05]  /*14d0*/  IMAD.WIDE.U32 R8, R11, 0x4, R6 ;  /* 0x000000040b087825 */ /* 0x009fca00078e0006 */
[----:B------:R-:W2:Y:S04]  /*14e0*/  LDG.E R13, desc[UR8][R8.64] ;  /* 0x00000008080d7981 */ /* 0x000ea8000c1e1900 */
[----:B------:R-:W3:Y:S01]  /*14f0*/  LDG.E R15, desc[UR8][R8.64+0x4] ;  /* 0x00000408080f7981 */ /* 0x000ee2000c1e1900 */
[----:B------:R-:W-:Y:S01]  /*1500*/  HFMA2 R12, -RZ, RZ, 0.96630859375, -0.0022525787353515625 ;  /* 0x3bbb989dff0c7431 */ /* 0x000fe200000001ff */
[----:B------:R-:W-:Y:S02]  /*1510*/  MOV R17, 0x437c0000 ;  /* 0x437c000000117802 */ /* 0x000fe40000000f00 */
[----:B------:R-:W-:Y:S01]  /*1520*/  IADD3 R11, PT, PT, R11, 0x2, RZ ;  /* 0x000000020b0b7810 */ /* 0x000fe20007ffe0ff */
[--C-:B--2---:R-:W-:Y:S01]  /*1530*/  FADD R13, R13, -R0.reuse ;  /* 0x800000000d0d7221 */ /* 0x104fe20000000000 */
[----:B---3--:R-:W-:-:S03]  /*1540*/  FADD R15, R15, -R0 ;  /* 0x800000000f0f7221 */ /* 0x008fc60000000000 */
[-C--:B------:R-:W-:Y:S01]  /*1550*/  FFMA.SAT R2, R13, R12.reuse, 0.5 ;  /* 0x3f0000000d027423 */ /* 0x080fe2000000200c */
[----:B------:R-:W-:-:S03]  /*1560*/  FFMA.SAT R12, R15, R12, 0.5 ;  /* 0x3f0000000f0c7423 */ /* 0x000fc6000000200c */
[-C--:B------:R-:W-:Y:S01]  /*1570*/  FFMA.RM R2, R2, R17.reuse, 12582913 ;  /* 0x4b40000102027423 */ /* 0x080fe20000004011 */
[----:B------:R-:W-:-:S03]  /*1580*/  FFMA.RM R12, R12, R17, 12582913 ;  /* 0x4b4000010c0c7423 */ /* 0x000fc60000004011 */
[C---:B------:R-:W-:Y:S01]  /*1590*/  FADD R10, R2.reuse, -12583039 ;  /* 0xcb40007f020a7421 */ /* 0x040fe20000000000 */
[----:B------:R-:W-:Y:S01]  /*15a0*/  SHF.L.U32 R2, R2, 0x17, RZ ;  /* 0x0000001702027819 */ /* 0x000fe200000006ff */
[C---:B------:R-:W-:Y:S02]  /*15b0*/  FADD R14, R12.reuse, -12583039 ;  /* 0xcb40007f0c0e7421 */ /* 0x040fe40000000000 */
[----:B------:R-:W-:Y:S01]  /*15c0*/  FFMA R10, R13, 1.4426950216293334961, -R10 ;  /* 0x3fb8aa3b0d0a7823 */ /* 0x000fe2000000080a */
[----:B------:R-:W-:Y:S01]  /*15d0*/  SHF.L.U32 R12, R12, 0x17, RZ ;  /* 0x000000170c0c7819 */ /* 0x000fe200000006ff */
[----:B------:R-:W-:Y:S02]  /*15e0*/  FFMA R14, R15, 1.4426950216293334961, -R14 ;  /* 0x3fb8aa3b0f0e7823 */ /* 0x000fe4000000080e */
[----:B------:R-:W-:Y:S02]  /*15f0*/  FFMA R10, R13, 1.925963033500011079e-08, R10 ;  /* 0x32a570600d0a7823 */ /* 0x000fe4000000000a */
[----:B------:R-:W-:-:S02]  /*1600*/  FFMA R14, R15, 1.925963033500011079e-08, R14 ;  /* 0x32a570600f0e7823 */ /* 0x000fc4000000000e */
[----:B------:R-:W0:Y:S08]  /*1610*/  MUFU.EX2 R13, R10 ;  /* 0x0000000a000d7308 */ /* 0x000e300000000800 */
[----:B------:R-:W1:Y:S01]  /*1620*/  MUFU.EX2 R15, R14 ;  /* 0x0000000e000f7308 */ /* 0x000e620000000800 */
[----:B0-----:R-:W-:-:S04]  /*1630*/  FMUL R2, R2, R13 ;  /* 0x0000000d02027220 */ /* 0x001fc80000400000 */
[----:B------:R-:W-:Y:S01]  /*1640*/  FADD R3, R3, R2 ;  /* 0x0000000203037221 */ /* 0x000fe20000000000 */
[----:B------:R2:W-:Y:S01]  /*1650*/  STG.E desc[UR8][R8.64], R2 ;  /* 0x0000000208007986 */ /* 0x0005e2000c101908 */
[----:B-1----:R-:W-:-:S04]  /*1660*/  FMUL R12, R12, R15 ;  /* 0x0000000f0c0c7220 */ /* 0x002fc80000400000 */
[----:B------:R-:W-:Y:S01]  /*1670*/  FADD R3, R3, R12 ;  /* 0x0000000c03037221 */ /* 0x000fe20000000000 */
[----:B------:R2:W-:Y:S06]  /*1680*/  STG.E desc[UR8][R8.64+0x4], R12 ;  /* 0x0000040c08007986 */ /* 0x0005ec000c101908 */
.L_x_10:
[----:B------:R-:W-:Y:S05]  /*1690*/  BRA.U UP1, `(.L_x_6) ;  /* 0x00000001013c7547 */ /* 0x000fea000b800000 */
[----:B0-23--:R-:W-:-:S05]  /*16a0*/  IMAD.WIDE.U32 R8, R11, 0x4, R6 ;  /* 0x000000040b087825 */ /* 0x00dfca00078e0006 */
[----:B------:R-:W2:Y:S01]  /*16b0*/  LDG.E R11, desc[UR8][R8.64] ;  /* 0x00000008080b7981 */ /* 0x000ea2000c1e1900 */
[----:B------:R-:W-:Y:S01]  /*16c0*/  HFMA2 R2, -RZ, RZ, 0.96630859375, -0.0022525787353515625 ;  /* 0x3bbb989dff027431 */ /* 0x000fe200000001ff */
[----:B------:R-:W-:Y:S01]  /*16d0*/  MOV R13, 0x437c0000 ;  /* 0x437c0000000d7802 */ /* 0x000fe20000000f00 */
[----:B--2---:R-:W-:-:S04]  /*16e0*/  FADD R11, R11, -R0 ;  /* 0x800000000b0b7221 */ /* 0x004fc80000000000 */
[----:B------:R-:W-:-:S04]  /*16f0*/  FFMA.SAT R0, R11, R2, 0.5 ;  /* 0x3f0000000b007423 */ /* 0x000fc80000002002 */
[----:B------:R-:W-:-:S04]  /*1700*/  FFMA.RM R0, R0, R13, 12582913 ;  /* 0x4b40000100007423 */ /* 0x000fc8000000400d */
[C---:B------:R-:W-:Y:S01]  /*1710*/  FADD R2, R0.reuse, -12583039 ;  /* 0xcb40007f00027421 */ /* 0x040fe20000000000 */
[----:B------:R-:W-:-:S03]  /*1720*/  SHF.L.U32 R0, R0, 0x17, RZ ;  /* 0x0000001700007819 */ /* 0x000fc600000006ff */
[----:B------:R-:W-:-:S04]  /*1730*/  FFMA R2, R11, 1.4426950216293334961, -R2 ;  /* 0x3fb8aa3b0b027823 */ /* 0x000fc80000000802 */
[----:B------:R-:W-:-:S04]  /*1740*/  FFMA R2, R11, 1.925963033500011079e-08, R2 ;  /* 0x32a570600b027823 */ /* 0x000fc80000000002 */
[----:B------:R-:W0:Y:S02]  /*1750*/  MUFU.EX2 R11, R2 ;  /* 0x00000002000b7308 */ /* 0x000e240000000800 */
[----:B0-----:R-:W-:-:S04]  /*1760*/  FMUL R0, R0, R11 ;  /* 0x0000000b00007220 */ /* 0x001fc80000400000 */
[----:B------:R-:W-:Y:S01]  /*1770*/  FADD R3, R3, R0 ;  /* 0x0000000003037221 */ /* 0x000fe20000000000 */
[----:B------:R1:W-:Y:S06]  /*1780*/  STG.E desc[UR8][R8.64], R0 ;  /* 0x0000000008007986 */ /* 0x0003ec000c101908 */
.L_x_6:
[----:B------:R-:W4:Y:S02]  /*1790*/  LDCU UR4, c[0x0][0x38c] ;  /* 0x00007180ff0477ac */ /* 0x000f240008000800 */
[----:B----4-:R-:W-:-:S13]  /*17a0*/  ISETP.NE.AND P0, PT, RZ, UR4, PT ;  /* 0x00000004ff007c0c */ /* 0x010fda000bf05270 */
[----:B------:R-:W-:Y:S05]  /*17b0*/  @!P0 EXIT ;  /* 0x000000000000894d */ /* 0x000fea0003800000 */
[----:B------:R-:W-:Y:S01]  /*17c0*/  UISETP.GE.U32.AND UP0, UPT, UR4, 0x10, UPT ;  /* 0x000000100400788c */ /* 0x000fe2000bf06070 */
[----:B------:R-:W-:Y:S01]  /*17d0*/  HFMA2 R11, -RZ, RZ, 0, 0 ;  /* 0x00000000ff0b7431 */ /* 0x000fe200000001ff */
[----:B------:R-:W-:-:S07]  /*17e0*/  ULOP3.LUT UR6, UR4, 0xf, URZ, 0xc0, !UPT ;  /* 0x0000000f04067892 */ /* 0x000fce000f8ec0ff */
[----:B------:R-:W-:Y:S05]  /*17f0*/  BRA.U !UP0, `(.L_x_11) ;  /* 0x00000011080c7547 */ /* 0x000fea000b800000 */
[----:B------:R-:W-:Y:S01]  /*1800*/  ULOP3.LUT UR4, UR4, 0xfffffff0, URZ, 0xc0, !UPT ;  /* 0xfffffff004047892 */ /* 0x000fe2000f8ec0ff */
[----:B-1----:R-:W-:-:S03]  /*1810*/  IADD3 R0, P0, PT, R6, 0x20, RZ ;  /* 0x0000002006007810 */ /* 0x002fc60007f1e0ff */
[----:B------:R-:W-:Y:S01]  /*1820*/  UIADD3 UR5, UPT, UPT, -UR4, URZ, URZ ;  /* 0x000000ff04057290 */ /* 0x000fe2000fffe1ff */
[----:B0--3--:R-:W-:Y:S02]  /*1830*/  IADD3.X R13, PT, PT, RZ, R7, RZ, P0, !PT ;  /* 0x00000007ff0d7210 */ /* 0x009fe400007fe4ff */
[----:B------:R-:W-:-:S09]  /*1840*/  MOV R11, UR4 ;  /* 0x00000004000b7c02 */ /* 0x000fd20008000f00 */
.L_x_44:
[----:B--2-4-:R-:W-:Y:S02]  /*1850*/  MOV R8, R0 ;  /* 0x0000000000087202 */ /* 0x014fe40000000f00 */
[----:B------:R-:W-:-:S05]  /*1860*/  MOV R9, R13 ;  /* 0x0000000d00097202 */ /* 0x000fca0000000f00 */
[----:B------:R-:W2:Y:S01]  /*1870*/  LDG.E R0, desc[UR8][R8.64+-0x20] ;  /* 0xffffe00808007981 */ /* 0x000ea2000c1e1900 */
[----:B------:R-:W0:Y:S01]  /*1880*/  MUFU.RCP R2, R3 ;  /* 0x0000000300027308 */ /* 0x000e220000001000 */
[----:B------:R-:W-:Y:S01]  /*1890*/  UIADD3 UR5, UPT, UPT, UR5, 0x10, URZ ;  /* 0x0000001005057890 */ /* 0x000fe2000fffe0ff */
[----:B------:R-:W-:Y:S03]  /*18a0*/  BSSY.RECONVERGENT B2, `(.L_x_12) ;  /* 0x000000c000027945 */ /* 0x000fe60003800200 */
[----:B------:R-:W-:Y:S01]  /*18b0*/  UISETP.NE.AND UP0, UPT, UR5, URZ, UPT ;  /* 0x000000ff0500728c */ /* 0x000fe2000bf05270 */
[----:B0-----:R-:W-:-:S04]  /*18c0*/  FFMA R13, R2, -R3, 1 ;  /* 0x3f800000020d7423 */ /* 0x001fc80000000803 */
[----:B------:R-:W-:Y:S01]  /*18d0*/  FFMA R13, R2, R13, R2 ;  /* 0x0000000d020d7223 */ /* 0x000fe20000000002 */
[----:B--2---:R-:W0:Y:S03]  /*18e0*/  FCHK P0, R0, R3 ;  /* 0x0000000300007302 */ /* 0x004e260000000000 */
[----:B------:R-:W-:-:S04]  /*18f0*/  FFMA R2, R0, R13, RZ ;  /* 0x0000000d00027223 */ /* 0x000fc800000000ff */
[----:B------:R-:W-:-:S04]  /*1900*/  FFMA R10, R2, -R3, R0 ;  /* 0x80000003020a7223 */ /* 0x000fc80000000000 */
[----:B------:R-:W-:Y:S01]  /*1910*/  FFMA R13, R13, R10, R2 ;  /* 0x0000000a0d0d7223 */ /* 0x000fe20000000002 */
[----:B0-----:R-:W-:Y:S06]  /*1920*/  @!P0 BRA `(.L_x_13) ;  /* 0x00000000000c8947 */ /* 0x001fec0003800000 */
[----:B------:R-:W-:-:S07]  /*1930*/  MOV R2, 0x1950 ;  /* 0x0000195000027802 */ /* 0x000fce0000000f00 */
[----:B------:R-:W-:Y:S05]  /*1940*/  CALL.REL.NOINC `($__internal_0_$__cuda_sm3x_div_rn_noftz_f32_slowpath) ;  /* 0x0000001c00647944 */ /* 0x000fea0003c00000 */
[----:B------:R-:W-:-:S07]  /*1950*/  MOV R13, R15 ;  /* 0x0000000f000d7202 */ /* 0x000fce0000000f00 */
.L_x_13:
[----:B------:R-:W-:Y:S05]  /*1960*/  BSYNC.RECONVERGENT B2 ;  /* 0x0000000000027941 */ /* 0x000fea0003800200 */
.L_x_12:
[----:B------:R-:W2:Y:S01]  /*1970*/  LDG.E R17, desc[UR8][R8.64+-0x1c] ;  /* 0xffffe40808117981 */ /* 0x000ea2000c1e1900 */
[----:B------:R-:W0:Y:S01]  /*1980*/  MUFU.RCP R0, R3 ;  /* 0x0000000300007308 */ /* 0x000e220000001000 */
[----:B------:R-:W-:Y:S02]  /*1990*/  BSSY.RECONVERGENT B2, `(.L_x_14) ;  /* 0x000000c000027945 */ /* 0x000fe40003800200 */
[----:B------:R1:W-:Y:S01]  /*19a0*/  STG.E desc[UR8][R8.64+-0x20], R13 ;  /* 0xffffe00d08007986 */ /* 0x0003e2000c101908 */
[----:B0-----:R-:W-:-:S04]  /*19b0*/  FFMA R15, R0, -R3, 1 ;  /* 0x3f800000000f7423 */ /* 0x001fc80000000803 */
[----:B------:R-:W-:Y:S01]  /*19c0*/  FFMA R0, R0, R15, R0 ;  /* 0x0000000f00007223 */ /* 0x000fe20000000000 */
[----:B--2---:R-:W0:Y:S03]  /*19d0*/  FCHK P0, R17, R3 ;  /* 0x0000000311007302 */ /* 0x004e260000000000 */
[----:B------:R-:W-:-:S04]  /*19e0*/  FFMA R2, R0, R17, RZ ;  /* 0x0000001100027223 */ /* 0x000fc800000000ff */
[----:B------:R-:W-:-:S04]  /*19f0*/  FFMA R15, R2, -R3, R17 ;  /* 0x80000003020f7223 */ /* 0x000fc80000000011 */
[----:B------:R-:W-:Y:S01]  /*1a00*/  FFMA R15, R0, R15, R2 ;  /* 0x0000000f000f7223 */ /* 0x000fe20000000002 */
[----:B01----:R-:W-:Y:S06]  /*1a10*/  @!P0 BRA `(.L_x_15) ;  /* 0x00000000000c8947 */ /* 0x003fec0003800000 */
[----:B------:R-:W-:Y:S02]  /*1a20*/  MOV R0, R17 ;  /* 0x0000001100007202 */ /* 0x000fe40000000f00 */
[----:B------:R-:W-:-:S07]  /*1a30*/  MOV R2, 0x1a50 ;  /* 0x00001a5000027802 */ /* 0x000fce0000000f00 */
[----:B------:R-:W-:Y:S05]  /*1a40*/  CALL.REL.NOINC `($__internal_0_$__cuda_sm3x_div_rn_noftz_f32_slowpath) ;  /* 0x0000001c00247944 */ /* 0x000fea0003c00000 */
.L_x_15:
[----:B------:R-:W-:Y:S05]  /*1a50*/  BSYNC.RECONVERGENT B2 ;  /* 0x0000000000027941 */ /* 0x000fea0003800200 */
.L_x_14:
        /* <DEDUP_REMOVED lines=14> */
[----:B------:R-:W-:-:S07]  /*1b40*/  MOV R13, R15 ;  /* 0x0000000f000d7202 */ /* 0x000fce0000000f00 */
.L_x_17:
[----:B------:R-:W-:Y:S05]  /*1b50*/  BSYNC.RECONVERGENT B2 ;  /* 0x0000000000027941 */ /* 0x000fea0003800200 */
.L_x_16:
        /* <DEDUP_REMOVED lines=14> */
.L_x_19:
[----:B------:R-:W-:Y:S05]  /*1c40*/  BSYNC.RECONVERGENT B2 ;  /* 0x0000000000027941 */ /* 0x000fea0003800200 */
.L_x_18:
        /* <DEDUP_REMOVED lines=15> */
.L_x_21:
[----:B------:R-:W-:Y:S05]  /*1d40*/  BSYNC.RECONVERGENT B2 ;  /* 0x0000000000027941 */ /* 0x000fea0003800200 */
.L_x_20:
        /* <DEDUP_REMOVED lines=14> */
.L_x_23:
[----:B------:R-:W-:Y:S05]  /*1e30*/  BSYNC.RECONVERGENT B2 ;  /* 0x0000000000027941 */ /* 0x000fea0003800200 */
.L_x_22:
        /* <DEDUP_REMOVED lines=15> */
.L_x_25:
[----:B------:R-:W-:Y:S05]  /*1f30*/  BSYNC.RECONVERGENT B2 ;  /* 0x0000000000027941 */ /* 0x000fea0003800200 */
.L_x_24:
        /* <DEDUP_REMOVED lines=14> */
.L_x_27:
[----:B------:R-:W-:Y:S05]  /*2020*/  BSYNC.RECONVERGENT B2 ;  /* 0x0000000000027941 */ /* 0x000fea0003800200 */
.L_x_26:
        /* <DEDUP_REMOVED lines=15> */
.L_x_29:
[----:B------:R-:W-:Y:S05]  /*2120*/  BSYNC.RECONVERGENT B2 ;  /* 0x0000000000027941 */ /* 0x000fea0003800200 */
.L_x_28:
        /* <DEDUP_REMOVED lines=14> */
.L_x_31:
[----:B------:R-:W-:Y:S05]  /*2210*/  BSYNC.RECONVERGENT B2 ;  /* 0x0000000000027941 */ /* 0x000fea0003800200 */
.L_x_30:
        /* <DEDUP_REMOVED lines=15> */
.L_x_33:
[----:B------:R-:W-:Y:S05]  /*2310*/  BSYNC.RECONVERGENT B2 ;  /* 0x0000000000027941 */ /* 0x000fea0003800200 */
.L_x_32:
        /* <DEDUP_REMOVED lines=14> */
.L_x_35:
[----:B------:R-:W-:Y:S05]  /*2400*/  BSYNC.RECONVERGENT B2 ;  /* 0x0000000000027941 */ /* 0x000fea0003800200 */
.L_x_34:
        /* <DEDUP_REMOVED lines=15> */
.L_x_37:
[----:B------:R-:W-:Y:S05]  /*2500*/  BSYNC.RECONVERGENT B2 ;  /* 0x0000000000027941 */ /* 0x000fea0003800200 */
.L_x_36:
        /* <DEDUP_REMOVED lines=14> */
.L_x_39:
[----:B------:R-:W-:Y:S05]  /*25f0*/  BSYNC.RECONVERGENT B2 ;  /* 0x0000000000027941 */ /* 0x000fea0003800200 */
.L_x_38:
        /* <DEDUP_REMOVED lines=15> */
.L_x_41:
[----:B------:R-:W-:Y:S05]  /*26f0*/  BSYNC.RECONVERGENT B2 ;  /* 0x0000000000027941 */ /* 0x000fea0003800200 */
.L_x_40:
        /* <DEDUP_REMOVED lines=14> */
.L_x_43:
[----:B------:R-:W-:Y:S05]  /*27e0*/  BSYNC.RECONVERGENT B2 ;  /* 0x0000000000027941 */ /* 0x000fea0003800200 */
.L_x_42:
[----:B------:R4:W-:Y:S01]  /*27f0*/  STG.E desc[UR8][R8.64+0x1c], R15 ;  /* 0x00001c0f08007986 */ /* 0x0009e2000c101908 */
[----:B------:R-:W-:-:S04]  /*2800*/  IADD3 R0, P0, PT, R8, 0x40, RZ ;  /* 0x0000004008007810 */ /* 0x000fc80007f1e0ff */
[----:B------:R-:W-:Y:S01]  /*2810*/  IADD3.X R13, PT, PT, RZ, R9, RZ, P0, !PT ;  /* 0x00000009ff0d7210 */ /* 0x000fe200007fe4ff */
[----:B------:R-:W-:Y:S08]  /*2820*/  BRA.U UP0, `(.L_x_44) ;  /* 0xfffffff100087547 */ /* 0x000ff0000b83ffff */
.L_x_11:
[----:B------:R-:W-:-:S13]  /*2830*/  ISETP.NE.AND P0, PT, RZ, UR6, PT ;  /* 0x00000006ff007c0c */ /* 0x000fda000bf05270 */
[----:B------:R-:W-:Y:S05]  /*2840*/  @!P0 EXIT ;  /* 0x000000000000894d */ /* 0x000fea0003800000 */
[----:B------:R-:W5:Y:S01]  /*2850*/  LDCU UR4, c[0x0][0x38c] ;  /* 0x00007180ff0477ac */ /* 0x000f620008000800 */
[----:B------:R-:W-:Y:S02]  /*2860*/  UISETP.GE.U32.AND UP0, UPT, UR6, 0x8, UPT ;  /* 0x000000080600788c */ /* 0x000fe4000bf06070 */
[----:B-----5:R-:W-:-:S07]  /*2870*/  ULOP3.LUT UR4, UR4, 0x7, URZ, 0xc0, !UPT ;  /* 0x0000000704047892 */ /* 0x020fce000f8ec0ff */
[----:B------:R-:W-:Y:S05]  /*2880*/  BRA.U !UP0, `(.L_x_45) ;  /* 0x0000000508f87547 */ /* 0x000fea000b800000 */
[----:B01234-:R-:W-:-:S05]  /*2890*/  IMAD.WIDE.U32 R8, R11, 0x4, R6 ;  /* 0x000000040b087825 */ /* 0x01ffca00078e0006 */
[----:B------:R-:W2:Y:S01]  /*28a0*/  LDG.E R15, desc[UR8][R8.64] ;  /* 0x00000008080f7981 */ /* 0x000ea2000c1e1900 */
[----:B------:R-:W0:Y:S01]  /*28b0*/  MUFU.RCP R0, R3 ;  /* 0x0000000300007308 */ /* 0x000e220000001000 */
[----:B------:R-:W-:Y:S01]  /*28c0*/  BSSY.RECONVERGENT B2, `(.L_x_46) ;  /* 0x000000c000027945 */ /* 0x000fe20003800200 */
[----:B0-----:R-:W-:-:S04]  /*28d0*/  FFMA R13, R0, -R3, 1 ;  /* 0x3f800000000d7423 */ /* 0x001fc80000000803 */
[----:B------:R-:W-:Y:S02]  /*28e0*/  FFMA R0, R0, R13, R0 ;  /* 0x0000000d00007223 */ /* 0x000fe40000000000 */
[----:B--2---:R-:W0:Y:S02]  /*28f0*/  FCHK P0, R15, R3 ;  /* 0x000000030f007302 */ /* 0x004e240000000000 */
[----:B------:R-:W-:-:S04]  /*2900*/  FFMA R2, R0, R15, RZ ;  /* 0x0000000f00027223 */ /* 0x000fc800000000ff */
[----:B------:R-:W-:-:S04]  /*2910*/  FFMA R13, R2, -R3, R15 ;  /* 0x80000003020d7223 */ /* 0x000fc8000000000f */
[----:B------:R-:W-:Y:S01]  /*2920*/  FFMA R13, R0, R13, R2 ;  /* 0x0000000d000d7223 */ /* 0x000fe20000000002 */
[----:B0-----:R-:W-:Y:S06]  /*2930*/  @!P0 BRA `(.L_x_47) ;  /* 0x0000000000108947 */ /* 0x001fec0003800000 */
[----:B------:R-:W-:Y:S02]  /*2940*/  MOV R0, R15 ;  /* 0x0000000f00007202 */ /* 0x000fe40000000f00 */
[----:B------:R-:W-:-:S07]  /*2950*/  MOV R2, 0x2970 ;  /* 0x0000297000027802 */ /* 0x000fce0000000f00 */
[----:B------:R-:W-:Y:S05]  /*2960*/  CALL.REL.NOINC `($__internal_0_$__cuda_sm3x_div_rn_noftz_f32_slowpath) ;  /* 0x0000000c005c7944 */ /* 0x000fea0003c00000 */
[----:B------:R-:W-:-:S07]  /*2970*/  MOV R13, R15 ;  /* 0x0000000f000d7202 */ /* 0x000fce0000000f00 */
.L_x_47:
[----:B------:R-:W-:Y:S05]  /*2980*/  BSYNC.RECONVERGENT B2 ;  /* 0x0000000000027941 */ /* 0x000fea0003800200 */
.L_x_46:
        /* <DEDUP_REMOVED lines=14> */
.L_x_49:
[----:B------:R-:W-:Y:S05]  /*2a70*/  BSYNC.RECONVERGENT B2 ;  /* 0x0000000000027941 */ /* 0x000fea0003800200 */
.L_x_48:
        /* <DEDUP_REMOVED lines=15> */
.L_x_51:
[----:B------:R-:W-:Y:S05]  /*2b70*/  BSYNC.RECONVERGENT B2 ;  /* 0x0000000000027941 */ /* 0x000fea0003800200 */
.L_x_50:
        /* <DEDUP_REMOVED lines=14> */
.L_x_53:
[----:B------:R-:W-:Y:S05]  /*2c60*/  BSYNC.RECONVERGENT B2 ;  /* 0x0000000000027941 */ /* 0x000fea0003800200 */
.L_x_52:
        /* <DEDUP_REMOVED lines=15> */
.L_x_55:
[----:B------:R-:W-:Y:S05]  /*2d60*/  BSYNC.RECONVERGENT B2 ;  /* 0x0000000000027941 */ /* 0x000fea0003800200 */
.L_x_54:
        /* <DEDUP_REMOVED lines=14> */
.L_x_57:
[----:B------:R-:W-:Y:S05]  /*2e50*/  BSYNC.RECONVERGENT B2 ;  /* 0x0000000000027941 */ /* 0x000fea0003800200 */
.L_x_56:
        /* <DEDUP_REMOVED lines=15> */
.L_x_59:
[----:B------:R-:W-:Y:S05]  /*2f50*/  BSYNC.RECONVERGENT B2 ;  /* 0x0000000000027941 */ /* 0x000fea0003800200 */
.L_x_58:
        /* <DEDUP_REMOVED lines=14> */
.L_x_61:
[----:B------:R-:W-:Y:S05]  /*3040*/  BSYNC.RECONVERGENT B2 ;  /* 0x0000000000027941 */ /* 0x000fea0003800200 */
.L_x_60:
[----:B------:R0:W-:Y:S01]  /*3050*/  STG.E desc[UR8][R8.64+0x1c], R15 ;  /* 0x00001c0f08007986 */ /* 0x0001e2000c101908 */
[----:B------:R-:W-:-:S07]  /*3060*/  IADD3 R11, PT, PT, R11, 0x8, RZ ;  /* 0x000000080b0b7810 */ /* 0x000fce0007ffe0ff */
.L_x_45:
[----:B------:R-:W-:-:S13]  /*3070*/  ISETP.NE.AND P0, PT, RZ, UR4, PT ;  /* 0x00000004ff007c0c */ /* 0x000fda000bf05270 */
[----:B------:R-:W-:Y:S05]  /*3080*/  @!P0 EXIT ;  /* 0x000000000000894d */ /* 0x000fea0003800000 */
[----:B------:R-:W5:Y:S01]  /*3090*/  LDCU UR5, c[0x0][0x38c] ;  /* 0x00007180ff0577ac */ /* 0x000f620008000800 */
[----:B------:R-:W-:Y:S02]  /*30a0*/  UISETP.GE.U32.AND UP0, UPT, UR4, 0x4, UPT ;  /* 0x000000040400788c */ /* 0x000fe4000bf06070 */
[----:B-----5:R-:W-:-:S07]  /*30b0*/  ULOP3.LUT UR5, UR5, 0x3, URZ, 0xc0, !UPT ;  /* 0x0000000305057892 */ /* 0x020fce000f8ec0ff */
[----:B------:R-:W-:Y:S05]  /*30c0*/  BRA.U !UP0, `(.L_x_62) ;  /* 0x0000000508087547 */ /* 0x000fea000b800000 */
[----:B------:R-:W-:-:S05]  /*30d0*/  IMAD.WIDE.U32 R6, R11, 0x4, R6 ;  /* 0x000000040b067825 */ /* 0x000fca00078e0006 */
[----:B0--3--:R-:W3:Y:S01]  /*30e0*/  LDG.E R13, desc[UR8][R6.64] ;  /* 0x00000008060d7981 */ /* 0x009ee2000c1e1900 */
[----:B-1----:R-:W2:Y:S01]  /*30f0*/  MUFU.RCP R0, R3 ;  /* 0x0000000300007308 */ /* 0x002ea20000001000 */
[----:B------:R-:W-:Y:S01]  /*3100*/  BSSY.RECONVERGENT B2, `(.L_x_63) ;  /* 0x000000c000027945 */ /* 0x000fe20003800200 */
[----:B--2-4-:R-:W-:-:S04]  /*3110*/  FFMA R9, R0, -R3, 1 ;  /* 0x3f80000000097423 */ /* 0x014fc80000000803 */
[----:B------:R-:W-:Y:S02]  /*3120*/  FFMA R0, R0, R9, R0 ;  /* 0x0000000900007223 */ /* 0x000fe40000000000 */
[----:B---3--:R-:W0:Y:S02]  /*3130*/  FCHK P0, R13, R3 ;  /* 0x000000030d007302 */ /* 0x008e240000000000 */
        /* <DEDUP_REMOVED lines=8> */
.L_x_64:
[----:B------:R-:W-:Y:S05]  /*31c0*/  BSYNC.RECONVERGENT B2 ;  /* 0x0000000000027941 */ /* 0x000fea0003800200 */
.L_x_63:
        /* <DEDUP_REMOVED lines=15> */
.L_x_66:
[----:B------:R-:W-:Y:S05]  /*32c0*/  BSYNC.RECONVERGENT B2 ;  /* 0x0000000000027941 */ /* 0x000fea0003800200 */
.L_x_65:
        /* <DEDUP_REMOVED lines=15> */
.L_x_68:
[----:B------:R-:W-:Y:S05]  /*33c0*/  BSYNC.RECONVERGENT B2 ;  /* 0x0000000000027941 */ /* 0x000fea0003800200 */
.L_x_67:
        /* <DEDUP_REMOVED lines=15> */
.L_x_70:
[----:B------:R-:W-:Y:S05]  /*34c0*/  BSYNC.RECONVERGENT B2 ;  /* 0x0000000000027941 */ /* 0x000fea0003800200 */
.L_x_69:
[----:B------:R0:W-:Y:S01]  /*34d0*/  STG.E desc[UR8][R6.64+0xc], R13 ;  /* 0x00000c0d06007986 */ /* 0x0001e2000c101908 */
[----:B------:R-:W-:-:S07]  /*34e0*/  IADD3 R11, PT, PT, R11, 0x4, RZ ;  /* 0x000000040b0b7810 */ /* 0x000fce0007ffe0ff */
.L_x_62:
[----:B------:R-:W-:-:S13]  /*34f0*/  ISETP.NE.AND P0, PT, RZ, UR5, PT ;  /* 0x00000005ff007c0c */ /* 0x000fda000bf05270 */
[----:B------:R-:W-:Y:S05]  /*3500*/  @!P0 EXIT ;  /* 0x000000000000894d */ /* 0x000fea0003800000 */
[----:B------:R-:W1:Y:S01]  /*3510*/  LDCU.64 UR6, c[0x0][0x380] ;  /* 0x00007000ff0677ac */ /* 0x000e620008000a00 */
[----:B------:R-:W-:Y:S01]  /*3520*/  IMAD.WIDE.U32 R4, R11, 0x4, R4 ;  /* 0x000000040b047825 */ /* 0x000fe200078e0004 */
[----:B------:R-:W-:Y:S02]  /*3530*/  UIADD3 UR4, UPT, UPT, -UR5, URZ, URZ ;  /* 0x000000ff05047290 */ /* 0x000fe4000fffe1ff */
[----:B-1----:R-:W-:-:S04]  /*3540*/  IADD3 R0, P0, PT, R4, UR6, RZ ;  /* 0x0000000604007c10 */ /* 0x002fc8000ff1e0ff */
[----:B0-234-:R-:W-:-:S09]  /*3550*/  IADD3.X R9, PT, PT, R5, UR7, RZ, P0, !PT ;  /* 0x0000000705097c10 */ /* 0x01dfd200087fe4ff */
.L_x_73:
[----:B0-----:R-:W-:Y:S02]  /*3560*/  MOV R4, R0 ;  /* 0x0000000000047202 */ /* 0x001fe40000000f00 */
        /* <DEDUP_REMOVED lines=17> */
.L_x_72:
[----:B------:R-:W-:Y:S05]  /*3680*/  BSYNC.RECONVERGENT B2 ;  /* 0x0000000000027941 */ /* 0x000fea0003800200 */
.L_x_71:
[----:B------:R0:W-:Y:S01]  /*3690*/  STG.E desc[UR8][R4.64], R7 ;  /* 0x0000000704007986 */ /* 0x0001e2000c101908 */
[----:B------:R-:W-:-:S04]  /*36a0*/  IADD3 R0, P0, PT, R4, 0x4, RZ ;  /* 0x0000000404007810 */ /* 0x000fc80007f1e0ff */
[----:B------:R-:W-:Y:S01]  /*36b0*/  IADD3.X R9, PT, PT, RZ, R5, RZ, P0, !PT ;  /* 0x00000005ff097210 */ /* 0x000fe200007fe4ff */
[----:B------:R-:W-:Y:S08]  /*36c0*/  BRA.U UP0, `(.L_x_73) ;  /* 0xfffffffd00a47547 */ /* 0x000ff0000b83ffff */
[----:B------:R-:W-:Y:S05]  /*36d0*/  EXIT ;  /* 0x000000000000794d */ /* 0x000fea0003800000 */
        .weak           $__internal_0_$__cuda_sm3x_div_rn_noftz_f32_slowpath
        .type           $__internal_0_$__cuda_sm3x_div_rn_noftz_f32_slowpath,@function
        .size           $__internal_0_$__cuda_sm3x_div_rn_noftz_f32_slowpath,(.L_x_86 - $__internal_0_$__cuda_sm3x_div_rn_noftz_f32_slowpath)
$__internal_0_$__cuda_sm3x_div_rn_noftz_f32_slowpath:
[----:B------:R-:W-:Y:S01]  /*36e0*/  SHF.R.U32.HI R10, RZ, 0x17, R3 ;  /* 0x00000017ff0a7819 */ /* 0x000fe20000011603 */
[----:B------:R-:W-:Y:S01]  /*36f0*/  BSSY.RECONVERGENT B0, `(.L_x_74) ;  /* 0x0000063000007945 */ /* 0x000fe20003800200 */
[----:B------:R-:W-:Y:S02]  /*3700*/  SHF.R.U32.HI R12, RZ, 0x17, R0 ;  /* 0x00000017ff0c7819 */ /* 0x000fe40000011600 */
[----:B------:R-:W-:Y:S02]  /*3710*/  LOP3.LUT R10, R10, 0xff, RZ, 0xc0, !PT ;  /* 0x000000ff0a0a7812 */ /* 0x000fe400078ec0ff */
[----:B------:R-:W-:Y:S02]  /*3720*/  LOP3.LUT R17, R12, 0xff, RZ, 0xc0, !PT ;  /* 0x000000ff0c117812 */ /* 0x000fe400078ec0ff */
[----:B------:R-:W-:Y:S02]  /*3730*/  IADD3 R15, PT, PT, R10, -0x1, RZ ;  /* 0xffffffff0a0f7810 */ /* 0x000fe40007ffe0ff */
[----:B------:R-:W-:-:S02]  /*3740*/  IADD3 R14, PT, PT, R17, -0x1, RZ ;  /* 0xffffffff110e7810 */ /* 0x000fc40007ffe0ff */
[----:B------:R-:W-:Y:S02]  /*3750*/  ISETP.GT.U32.AND P0, PT, R15, 0xfd, PT ;  /* 0x000000fd0f00780c */ /* 0x000fe40003f04070 */
[----:B------:R-:W-:Y:S02]  /*3760*/  MOV R13, R3 ;  /* 0x00000003000d7202 */ /* 0x000fe40000000f00 */
[----:B------:R-:W-:-:S13]  /*3770*/  ISETP.GT.U32.OR P0, PT, R14, 0xfd, P0 ;  /* 0x000000fd0e00780c */ /* 0x000fda0000704470 */
[----:B------:R-:W-:Y:S01]  /*3780*/  @!P0 MOV R12, RZ ;  /* 0x000000ff000c8202 */ /* 0x000fe20000000f00 */
[----:B------:R-:W-:Y:S06]  /*3790*/  @!P0 BRA `(.L_x_75) ;  /* 0x00000000005c8947 */ /* 0x000fec0003800000 */
[----:B------:R-:W-:Y:S02]  /*37a0*/  FSETP.GTU.FTZ.AND P0, PT, |R0|, +INF , PT ;  /* 0x7f8000000000780b */ /* 0x000fe40003f1c200 */
[----:B------:R-:W-:-:S04]  /*37b0*/  FSETP.GTU.FTZ.AND P1, PT, |R3|, +INF , PT ;  /* 0x7f8000000300780b */ /* 0x000fc80003f3c200 */
[----:B------:R-:W-:-:S13]  /*37c0*/  PLOP3.LUT P0, PT, P0, P1, PT, 0xf8, 0x8f ;  /* 0x00000000008f781c */ /* 0x000fda0000703f70 */
[----:B------:R-:W-:Y:S05]  /*37d0*/  @P0 BRA `(.L_x_76) ;  /* 0x00000004004c0947 */ /* 0x000fea0003800000 */
[----:B------:R-:W-:-:S13]  /*37e0*/  LOP3.LUT P0, RZ, R13, 0x7fffffff, R0, 0xc8, !PT ;  /* 0x7fffffff0dff7812 */ /* 0x000fda000780c800 */
[----:B------:R-:W-:Y:S05]  /*37f0*/  @!P0 BRA `(.L_x_77) ;  /* 0x00000004003c8947 */ /* 0x000fea0003800000 */
[C---:B------:R-:W-:Y:S02]  /*3800*/  FSETP.NEU.FTZ.AND P2, PT, |R0|.reuse, +INF , PT ;  /* 0x7f8000000000780b */ /* 0x040fe40003f5d200 */
[----:B------:R-:W-:Y:S02]  /*3810*/  FSETP.NEU.FTZ.AND P1, PT, |R3|, +INF , PT ;  /* 0x7f8000000300780b */ /* 0x000fe40003f3d200 */
[----:B------:R-:W-:-:S11]  /*3820*/  FSETP.NEU.FTZ.AND P0, PT, |R0|, +INF , PT ;  /* 0x7f8000000000780b */ /* 0x000fd60003f1d200 */
[----:B------:R-:W-:Y:S05]  /*3830*/  @!P1 BRA !P2, `(.L_x_77) ;  /* 0x00000004002c9947 */ /* 0x000fea0005000000 */
[----:B------:R-:W-:-:S04]  /*3840*/  LOP3.LUT P2, RZ, R0, 0x7fffffff, RZ, 0xc0, !PT ;  /* 0x7fffffff00ff7812 */ /* 0x000fc8000784c0ff */
[----:B------:R-:W-:-:S13]  /*3850*/  PLOP3.LUT P1, PT, P1, P2, PT, 0x2f, 0xf2 ;  /* 0x0000000000f2781c */ /* 0x000fda0000f24577 */
[----:B------:R-:W-:Y:S05]  /*3860*/  @P1 BRA `(.L_x_78) ;  /* 0x0000000400181947 */ /* 0x000fea0003800000 */
[----:B------:R-:W-:-:S04]  /*3870*/  LOP3.LUT P1, RZ, R13, 0x7fffffff, RZ, 0xc0, !PT ;  /* 0x7fffffff0dff7812 */ /* 0x000fc8000782c0ff */
[----:B------:R-:W-:-:S13]  /*3880*/  PLOP3.LUT P0, PT, P0, P1, PT, 0x2f, 0xf2 ;  /* 0x0000000000f2781c */ /* 0x000fda0000702577 */
[----:B------:R-:W-:Y:S05]  /*3890*/  @P0 BRA `(.L_x_79) ;  /* 0x0000000400000947 */ /* 0x000fea0003800000 */
[----:B------:R-:W-:Y:S02]  /*38a0*/  ISETP.GE.AND P0, PT, R14, RZ, PT ;  /* 0x000000ff0e00720c */ /* 0x000fe40003f06270 */
[----:B------:R-:W-:-:S11]  /*38b0*/  ISETP.GE.AND P1, PT, R15, RZ, PT ;  /* 0x000000ff0f00720c */ /* 0x000fd60003f26270 */
[----:B------:R-:W-:Y:S01]  /*38c0*/  @P0 MOV R12, RZ ;  /* 0x000000ff000c0202 */ /* 0x000fe20000000f00 */
[----:B------:R-:W-:Y:S01]  /*38d0*/  @!P0 FFMA R0, R0, 1.84467440737095516160e+19, RZ ;  /* 0x5f80000000008823 */ /* 0x000fe200000000ff */
[----:B------:R-:W-:Y:S01]  /*38e0*/  @!P0 MOV R12, 0xffffffc0 ;  /* 0xffffffc0000c8802 */ /* 0x000fe20000000f00 */
[----:B------:R-:W-:-:S03]  /*38f0*/  @!P1 FFMA R13, R3, 1.84467440737095516160e+19, RZ ;  /* 0x5f800000030d9823 */ /* 0x000fc600000000ff */
[----:B------:R-:W-:-:S07]  /*3900*/  @!P1 IADD3 R12, PT, PT, R12, 0x40, RZ ;  /* 0x000000400c0c9810 */ /* 0x000fce0007ffe0ff */
.L_x_75:
[----:B------:R-:W-:Y:S01]  /*3910*/  LEA R14, R10, 0xc0800000, 0x17 ;  /* 0xc08000000a0e7811 */ /* 0x000fe200078eb8ff */
[----:B------:R-:W-:Y:S01]  /*3920*/  BSSY.RECONVERGENT B1, `(.L_x_80) ;  /* 0x0000036000017945 */ /* 0x000fe20003800200 */
[----:B------:R-:W-:Y:S02]  /*3930*/  IADD3 R17, PT, PT, R17, -0x7f, RZ ;  /* 0xffffff8111117810 */ /* 0x000fe40007ffe0ff */
[----:B------:R-:W-:-:S03]  /*3940*/  IADD3 R16, PT, PT, -R14, R13, RZ ;  /* 0x0000000d0e107210 */ /* 0x000fc60007ffe1ff */
[C---:B------:R-:W-:Y:S01]  /*3950*/  IMAD R0, R17.reuse, -0x800000, R0 ;  /* 0xff80000011007824 */ /* 0x040fe200078e0200 */
[----:B------:R-:W0:Y:S01]  /*3960*/  MUFU.RCP R13, R16 ;  /* 0x00000010000d7308 */ /* 0x000e220000001000 */
[----:B------:R-:W-:Y:S01]  /*3970*/  FADD.FTZ R15, -R16, -RZ ;  /* 0x800000ff100f7221 */ /* 0x000fe20000010100 */
[----:B------:R-:W-:-:S04]  /*3980*/  IADD3 R17, PT, PT, R17, 0x7f, -R10 ;  /* 0x0000007f11117810 */ /* 0x000fc80007ffe80a */
[----:B------:R-:W-:Y:S01]  /*3990*/  IADD3 R17, PT, PT, R17, R12, RZ ;  /* 0x0000000c11117210 */ /* 0x000fe20007ffe0ff */
[----:B0-----:R-:W-:-:S04]  /*39a0*/  FFMA R14, R13, R15, 1 ;  /* 0x3f8000000d0e7423 */ /* 0x001fc8000000000f */
[----:B------:R-:W-:-:S04]  /*39b0*/  FFMA R13, R13, R14, R13 ;  /* 0x0000000e0d0d7223 */ /* 0x000fc8000000000d */
[----:B------:R-:W-:-:S04]  /*39c0*/  FFMA R14, R0, R13, RZ ;  /* 0x0000000d000e7223 */ /* 0x000fc800000000ff */
[----:B------:R-:W-:-:S04]  /*39d0*/  FFMA R18, R15, R14, R0 ;  /* 0x0000000e0f127223 */ /* 0x000fc80000000000 */
[----:B------:R-:W-:-:S04]  /*39e0*/  FFMA R14, R13, R18, R14 ;  /* 0x000000120d0e7223 */ /* 0x000fc8000000000e */
[----:B------:R-:W-:-:S04]  /*39f0*/  FFMA R15, R15, R14, R0 ;  /* 0x0000000e0f0f7223 */ /* 0x000fc80000000000 */
[----:B------:R-:W-:-:S05]  /*3a00*/  FFMA R0, R13, R15, R14 ;  /* 0x0000000f0d007223 */ /* 0x000fca000000000e */
[----:B------:R-:W-:-:S04]  /*3a10*/  SHF.R.U32.HI R10, RZ, 0x17, R0 ;  /* 0x00000017ff0a7819 */ /* 0x000fc80000011600 */
[----:B------:R-:W-:-:S04]  /*3a20*/  LOP3.LUT R10, R10, 0xff, RZ, 0xc0, !PT ;  /* 0x000000ff0a0a7812 */ /* 0x000fc800078ec0ff */
[----:B------:R-:W-:-:S04]  /*3a30*/  IADD3 R16, PT, PT, R10, R17, RZ ;  /* 0x000000110a107210 */ /* 0x000fc80007ffe0ff */
[----:B------:R-:W-:-:S04]  /*3a40*/  IADD3 R10, PT, PT, R16, -0x1, RZ ;  /* 0xffffffff100a7810 */ /* 0x000fc80007ffe0ff */
[----:B------:R-:W-:-:S13]  /*3a50*/  ISETP.GE.U32.AND P0, PT, R10, 0xfe, PT ;  /* 0x000000fe0a00780c */ /* 0x000fda0003f06070 */
[----:B------:R-:W-:Y:S05]  /*3a60*/  @!P0 BRA `(.L_x_81) ;  /* 0x0000000000808947 */ /* 0x000fea0003800000 */
[----:B------:R-:W-:-:S13]  /*3a70*/  ISETP.GT.AND P0, PT, R16, 0xfe, PT ;  /* 0x000000fe1000780c */ /* 0x000fda0003f04270 */
[----:B------:R-:W-:Y:S05]  /*3a80*/  @P0 BRA `(.L_x_82) ;  /* 0x00000000006c0947 */ /* 0x000fea0003800000 */
[----:B------:R-:W-:-:S13]  /*3a90*/  ISETP.GE.AND P0, PT, R16, 0x1, PT ;  /* 0x000000011000780c */ /* 0x000fda0003f06270 */
[----:B------:R-:W-:Y:S05]  /*3aa0*/  @P0 BRA `(.L_x_83) ;  /* 0x0000000000740947 */ /* 0x000fea0003800000 */
[----:B------:R-:W-:Y:S02]  /*3ab0*/  ISETP.GE.AND P0, PT, R16, -0x18, PT ;  /* 0xffffffe81000780c */ /* 0x000fe40003f06270 */
[----:B------:R-:W-:-:S11]  /*3ac0*/  LOP3.LUT R0, R0, 0x80000000, RZ, 0xc0, !PT ;  /* 0x8000000000007812 */ /* 0x000fd600078ec0ff */
[----:B------:R-:W-:Y:S05]  /*3ad0*/  @!P0 BRA `(.L_x_83) ;  /* 0x0000000000688947 */ /* 0x000fea0003800000 */
[CCC-:B------:R-:W-:Y:S01]  /*3ae0*/  FFMA.RZ R10, R13.reuse, R15.reuse, R14.reuse ;  /* 0x0000000f0d0a7223 */ /* 0x1c0fe2000000c00e */
[C---:B------:R-:W-:Y:S02]  /*3af0*/  ISETP.NE.AND P2, PT, R16.reuse, RZ, PT ;  /* 0x000000ff1000720c */ /* 0x040fe40003f45270 */
[----:B------:R-:W-:Y:S02]  /*3b00*/  ISETP.NE.AND P1, PT, R16, RZ, PT ;  /* 0x000000ff1000720c */ /* 0x000fe40003f25270 */
[----:B------:R-:W-:Y:S01]  /*3b10*/  LOP3.LUT R12, R10, 0x7fffff, RZ, 0xc0, !PT ;  /* 0x007fffff0a0c7812 */ /* 0x000fe200078ec0ff */
[CCC-:B------:R-:W-:Y:S01]  /*3b20*/  FFMA.RP R10, R13.reuse, R15.reuse, R14.reuse ;  /* 0x0000000f0d0a7223 */ /* 0x1c0fe2000000800e */
[----:B------:R-:W-:Y:S01]  /*3b30*/  FFMA.RM R13, R13, R15, R14 ;  /* 0x0000000f0d0d7223 */ /* 0x000fe2000000400e */
[----:B------:R-:W-:Y:S02]  /*3b40*/  IADD3 R15, PT, PT, R16, 0x20, RZ ;  /* 0x00000020100f7810 */ /* 0x000fe40007ffe0ff */
[----:B------:R-:W-:-:S02]  /*3b50*/  LOP3.LUT R12, R12, 0x800000, RZ, 0xfc, !PT ;  /* 0x008000000c0c7812 */ /* 0x000fc400078efcff */
[----:B------:R-:W-:Y:S02]  /*3b60*/  IADD3 R14, PT, PT, -R16, RZ, RZ ;  /* 0x000000ff100e7210 */ /* 0x000fe40007ffe1ff */
[----:B------:R-:W-:Y:S02]  /*3b70*/  SHF.L.U32 R15, R12, R15, RZ ;  /* 0x0000000f0c0f7219 */ /* 0x000fe400000006ff */
[----:B------:R-:W-:Y:S02]  /*3b80*/  FSETP.NEU.FTZ.AND P0, PT, R10, R13, PT ;  /* 0x0000000d0a00720b */ /* 0x000fe40003f1d000 */
[----:B------:R-:W-:Y:S02]  /*3b90*/  SEL R13, R14, RZ, P2 ;  /* 0x000000ff0e0d7207 */ /* 0x000fe40001000000 */
[----:B------:R-:W-:Y:S02]  /*3ba0*/  ISETP.NE.AND P1, PT, R15, RZ, P1 ;  /* 0x000000ff0f00720c */ /* 0x000fe40000f25270 */
[----:B------:R-:W-:-:S02]  /*3bb0*/  SHF.R.U32.HI R13, RZ, R13, R12 ;  /* 0x0000000dff0d7219 */ /* 0x000fc4000001160c */
[----:B------:R-:W-:Y:S02]  /*3bc0*/  PLOP3.LUT P0, PT, P0, P1, PT, 0xf8, 0x8f ;  /* 0x00000000008f781c */ /* 0x000fe40000703f70 */
[----:B------:R-:W-:Y:S02]  /*3bd0*/  SHF.R.U32.HI R15, RZ, 0x1, R13 ;  /* 0x00000001ff0f7819 */ /* 0x000fe4000001160d */
[----:B------:R-:W-:-:S04]  /*3be0*/  SEL R10, RZ, 0x1, !P0 ;  /* 0x00000001ff0a7807 */ /* 0x000fc80004000000 */
[----:B------:R-:W-:-:S04]  /*3bf0*/  LOP3.LUT R10, R10, 0x1, R15, 0xf8, !PT ;  /* 0x000000010a0a7812 */ /* 0x000fc800078ef80f */
[----:B------:R-:W-:-:S04]  /*3c00*/  LOP3.LUT R10, R10, R13, RZ, 0xc0, !PT ;  /* 0x0000000d0a0a7212 */ /* 0x000fc800078ec0ff */
[----:B------:R-:W-:-:S04]  /*3c10*/  IADD3 R15, PT, PT, R15, R10, RZ ;  /* 0x0000000a0f0f7210 */ /* 0x000fc80007ffe0ff */
[----:B------:R-:W-:Y:S01]  /*3c20*/  LOP3.LUT R0, R15, R0, RZ, 0xfc, !PT ;  /* 0x000000000f007212 */ /* 0x000fe200078efcff */
[----:B------:R-:W-:Y:S06]  /*3c30*/  BRA `(.L_x_83) ;  /* 0x0000000000107947 */ /* 0x000fec0003800000 */
.L_x_82:
[----:B------:R-:W-:-:S04]  /*3c40*/  LOP3.LUT R0, R0, 0x80000000, RZ, 0xc0, !PT ;  /* 0x8000000000007812 */ /* 0x000fc800078ec0ff */
[----:B------:R-:W-:Y:S01]  /*3c50*/  LOP3.LUT R0, R0, 0x7f800000, RZ, 0xfc, !PT ;  /* 0x7f80000000007812 */ /* 0x000fe200078efcff */
[----:B------:R-:W-:Y:S06]  /*3c60*/  BRA `(.L_x_83) ;  /* 0x0000000000047947 */ /* 0x000fec0003800000 */
.L_x_81:
[----:B------:R-:W-:-:S07]  /*3c70*/  LEA R0, R17, R0, 0x17 ;  /* 0x0000000011007211 */ /* 0x000fce00078eb8ff */
.L_x_83:
[----:B------:R-:W-:Y:S05]  /*3c80*/  BSYNC.RECONVERGENT B1 ;  /* 0x0000000000017941 */ /* 0x000fea0003800200 */
.L_x_80:
[----:B------:R-:W-:Y:S05]  /*3c90*/  BRA `(.L_x_84) ;  /* 0x0000000000207947 */ /* 0x000fea0003800000 */
.L_x_79:
[----:B------:R-:W-:-:S04]  /*3ca0*/  LOP3.LUT R0, R13, 0x80000000, R0, 0x48, !PT ;  /* 0x800000000d007812 */ /* 0x000fc800078e4800 */
[----:B------:R-:W-:Y:S01]  /*3cb0*/  LOP3.LUT R0, R0, 0x7f800000, RZ, 0xfc, !PT ;  /* 0x7f80000000007812 */ /* 0x000fe200078efcff */
[----:B------:R-:W-:Y:S06]  /*3cc0*/  BRA `(.L_x_84) ;  /* 0x0000000000147947 */ /* 0x000fec0003800000 */
.L_x_78:
[----:B------:R-:W-:Y:S01]  /*3cd0*/  LOP3.LUT R0, R13, 0x80000000, R0, 0x48, !PT ;  /* 0x800000000d007812 */ /* 0x000fe200078e4800 */
[----:B------:R-:W-:Y:S06]  /*3ce0*/  BRA `(.L_x_84) ;  /* 0x00000000000c7947 */ /* 0x000fec0003800000 */
.L_x_77:
[----:B------:R-:W0:Y:S01]  /*3cf0*/  MUFU.RSQ R0, -QNAN ;  /* 0xffc0000000007908 */ /* 0x000e220000001400 */
[----:B------:R-:W-:Y:S05]  /*3d00*/  BRA `(.L_x_84) ;  /* 0x0000000000047947 */ /* 0x000fea0003800000 */
.L_x_76:
[----:B------:R-:W-:-:S07]  /*3d10*/  FADD.FTZ R0, R0, R3 ;  /* 0x0000000300007221 */ /* 0x000fce0000010000 */
.L_x_84:
[----:B------:R-:W-:Y:S05]  /*3d20*/  BSYNC.RECONVERGENT B0 ;  /* 0x0000000000007941 */ /* 0x000fea0003800200 */
.L_x_74:
[----:B------:R-:W-:Y:S01]  /*3d30*/  HFMA2 R13, -RZ, RZ, 0, 0 ;  /* 0x00000000ff0d7431 */ /* 0x000fe200000001ff */
[----:B------:R-:W-:Y:S02]  /*3d40*/  MOV R12, R2 ;  /* 0x00000002000c7202 */ /* 0x000fe40000000f00 */
[----:B0-----:R-:W-:Y:S02]  /*3d50*/  MOV R15, R0 ;  /* 0x00000000000f7202 */ /* 0x001fe40000000f00 */
[----:B------:R-:W-:Y:S05]  /*3d60*/  RET.REL.NODEC R12 `(_Z7softmaxPfjj) ;  /* 0xffffffc00ca47950 */ /* 0x000fea0003c3ffff */
.L_x_85:
[----:B------:R-:W-:-:S00]  /*3d70*/  BRA `(.L_x_85) ;  /* 0xfffffffc00fc7947 */ /* 0x000fc0000383ffff */
[----:B------:R-:W-:-:S00]  /*3d80*/  NOP ;  /* 0x0000000000007918 */ /* 0x000fc00000000000 */
[----:B------:R-:W-:-:S00]  /*3d90*/  NOP ;  /* 0x0000000000007918 */ /* 0x000fc00000000000 */
[----:B------:R-:W-:-:S00]  /*3da0*/  NOP ;  /* 0x0000000000007918 */ /* 0x000fc00000000000 */
[----:B------:R-:W-:-:S00]  /*3db0*/  NOP ;  /* 0x0000000000007918 */ /* 0x000fc00000000000 */
[----:B------:R-:W-:-:S00]  /*3dc0*/  NOP ;  /* 0x0000000000007918 */ /* 0x000fc00000000000 */
[----:B------:R-:W-:-:S00]  /*3dd0*/  NOP ;  /* 0x0000000000007918 */ /* 0x000fc00000000000 */
[----:B------:R-:W-:-:S00]  /*3de0*/  NOP ;  /* 0x0000000000007918 */ /* 0x000fc00000000000 */
[----:B------:R-:W-:-:S00]  /*3df0*/  NOP ;  /* 0x0000000000007918 */ /* 0x000fc00000000000 */
.L_x_86:


//--------------------- .nv.shared.reserved.0     --------------------------
	.section	.nv.shared.reserved.0,"aw",@nobits
	.weak		__nv_reservedSMEM_offset_0_alias
	.size		__nv_reservedSMEM_offset_0_alias, 0, 64
	.other		__nv_reservedSMEM_offset_0_alias,@"STO_CUDA_RESERVED_SHARED STV_DEFAULT"
__nv_reservedSMEM_offset_0_alias:
	.zero		0
	.zero		64


//--------------------- .nv.constant0._Z7softmaxPfjj --------------------------
	.section	.nv.constant0._Z7softmaxPfjj,"a",@progbits
	.sectionflags	@""
	.align	4
.nv.constant0._Z7softmaxPfjj:
	.zero		912


//--------------------- SYMBOLS --------------------------

	.type		.nv.reservedSmem.offset0,@object
	.size		.nv.reservedSmem.offset0,0x4
